	.target	sm_90a

	.elftype	@"ET_EXEC"


//--------------------- .note.nv.tkinfo           --------------------------
	.section	.note.nv.tkinfo,"",@"SHT_NOTE"
	.sectionflags	@"SHF_NOTE_NV_TKINFO"
	.tkinfo
        /*0018*/ 	.word	0x00000002
        /*0030*/ 	.string	""
        /*0030*/ 	.string	"ptxas"
        /*0030*/ 	.string	"Cuda compilation tools, release 13.0, V13.0.88"
        /*0030*/ 	.string	"Build cuda_13.0.r13.0/compiler.36424714_0"
        /*0030*/ 	.string	"-arch sm_90a -m 64 "



//--------------------- .note.nv.cuinfo           --------------------------
	.section	.note.nv.cuinfo,"",@"SHT_NOTE"
	.sectionflags	@"SHF_NOTE_NV_CUINFO"
        /*0018*/ 	.short	0x0002
        /*001a*/ 	.short	0x005a
        /*001c*/ 	.short	0x0082
	.zero		2


//--------------------- .nv.info                  --------------------------
	.section	.nv.info,"",@"SHT_CUDA_INFO"
	.align	4


	//----- nvinfo : EIATTR_REGCOUNT
	.align		4
        /*0000*/ 	.byte	0x04, 0x2f
        /*0002*/ 	.short	(.L_15 - .L_14)
	.align		4
.L_14:
        /*0004*/ 	.word	index@(_ZN7cutlass13device_kernelINS_4gemm6kernel13GemmUniversalIN4cute5tupleIJiiiiEEENS1_10collective13CollectiveMmaINS1_34MainloopSm90TmaGmmaWarpSpecializedILi50ENS5_IJNS4_1CILi1EEESB_SB_EEENS1_32KernelTmaWarpSpecializedPingpongEEENS5_IJNSA_ILi64EEENSA_ILi8EEENSA_ILi32EEEEEENS_10bfloat16_tENS5_IJlSB_lEEESJ_NS5_IJSB_llEEENS4_8TiledMMAINS4_8MMA_AtomIJNS4_4SM904GMMA26MMA_64x8x16_F32BF16BF16_SSILNSP_5MajorE0ELSR_1ELNSP_7ScaleInE1ELSS_1EEEEEENS4_6LayoutISC_NS5_IJNSA_ILi0EEESW_SW_EEEEENS5_IJNS4_10UnderscoreESZ_SZ_EEEEENS4_13SM90_TMA_LOADENS4_14ComposedLayoutINS4_7SwizzleILi2ELi4ELi3EEENS4_18smem_ptr_flag_bitsILi16EEENSV_INS5_IJSG_SH_EEENS5_IJSH_SB_EEEEEEEvNS4_8identityES12_NS13_INS14_ILi0ELi4ELi3EEES17_NSV_INS5_IJSG_SG_EEENS5_IJSB_SG_EEEEEEEvS1C_EENS_8epilogue10collective6detail29Sm90TmaWarpSpecializedAdapterINS1K_15DefaultEpilogueIfSK_SK_NS1J_6thread17LinearCombinationIfLi1EffLNS1O_9ScaleType4KindE0ELNS_15FloatRoundStyleE2EfEENS1_15EpilogueDefaultEEEEEvvEEEEvNT_6ParamsE)
        /*0008*/ 	.word	0x000000a8


	//----- nvinfo : EIATTR_FRAME_SIZE
	.align		4
.L_15:
        /*000c*/ 	.byte	0x04, 0x11
        /*000e*/ 	.short	(.L_17 - .L_16)
	.align		4
.L_16:
        /*0010*/ 	.word	index@(_ZN7cutlass13device_kernelINS_4gemm6kernel13GemmUniversalIN4cute5tupleIJiiiiEEENS1_10collective13CollectiveMmaINS1_34MainloopSm90TmaGmmaWarpSpecializedILi50ENS5_IJNS4_1CILi1EEESB_SB_EEENS1_32KernelTmaWarpSpecializedPingpongEEENS5_IJNSA_ILi64EEENSA_ILi8EEENSA_ILi32EEEEEENS_10bfloat16_tENS5_IJlSB_lEEESJ_NS5_IJSB_llEEENS4_8TiledMMAINS4_8MMA_AtomIJNS4_4SM904GMMA26MMA_64x8x16_F32BF16BF16_SSILNSP_5MajorE0ELSR_1ELNSP_7ScaleInE1ELSS_1EEEEEENS4_6LayoutISC_NS5_IJNSA_ILi0EEESW_SW_EEEEENS5_IJNS4_10UnderscoreESZ_SZ_EEEEENS4_13SM90_TMA_LOADENS4_14ComposedLayoutINS4_7SwizzleILi2ELi4ELi3EEENS4_18smem_ptr_flag_bitsILi16EEENSV_INS5_IJSG_SH_EEENS5_IJSH_SB_EEEEEEEvNS4_8identityES12_NS13_INS14_ILi0ELi4ELi3EEES17_NSV_INS5_IJSG_SG_EEENS5_IJSB_SG_EEEEEEEvS1C_EENS_8epilogue10collective6detail29Sm90TmaWarpSpecializedAdapterINS1K_15DefaultEpilogueIfSK_SK_NS1J_6thread17LinearCombinationIfLi1EffLNS1O_9ScaleType4KindE0ELNS_15FloatRoundStyleE2EfEENS1_15EpilogueDefaultEEEEEvvEEEEvNT_6ParamsE)
        /*0014*/ 	.word	0x00000000


	//----- nvinfo : EIATTR_MIN_STACK_SIZE
	.align		4
.L_17:
        /*0018*/ 	.byte	0x04, 0x12
        /*001a*/ 	.short	(.L_19 - .L_18)
	.align		4
.L_18:
        /*001c*/ 	.word	index@(_ZN7cutlass13device_kernelINS_4gemm6kernel13GemmUniversalIN4cute5tupleIJiiiiEEENS1_10collective13CollectiveMmaINS1_34MainloopSm90TmaGmmaWarpSpecializedILi50ENS5_IJNS4_1CILi1EEESB_SB_EEENS1_32KernelTmaWarpSpecializedPingpongEEENS5_IJNSA_ILi64EEENSA_ILi8EEENSA_ILi32EEEEEENS_10bfloat16_tENS5_IJlSB_lEEESJ_NS5_IJSB_llEEENS4_8TiledMMAINS4_8MMA_AtomIJNS4_4SM904GMMA26MMA_64x8x16_F32BF16BF16_SSILNSP_5MajorE0ELSR_1ELNSP_7ScaleInE1ELSS_1EEEEEENS4_6LayoutISC_NS5_IJNSA_ILi0EEESW_SW_EEEEENS5_IJNS4_10UnderscoreESZ_SZ_EEEEENS4_13SM90_TMA_LOADENS4_14ComposedLayoutINS4_7SwizzleILi2ELi4ELi3EEENS4_18smem_ptr_flag_bitsILi16EEENSV_INS5_IJSG_SH_EEENS5_IJSH_SB_EEEEEEEvNS4_8identityES12_NS13_INS14_ILi0ELi4ELi3EEES17_NSV_INS5_IJSG_SG_EEENS5_IJSB_SG_EEEEEEEvS1C_EENS_8epilogue10collective6detail29Sm90TmaWarpSpecializedAdapterINS1K_15DefaultEpilogueIfSK_SK_NS1J_6thread17LinearCombinationIfLi1EffLNS1O_9ScaleType4KindE0ELNS_15FloatRoundStyleE2EfEENS1_15EpilogueDefaultEEEEEvvEEEEvNT_6ParamsE)
        /*0020*/ 	.word	0x00000000
.L_19:


//--------------------- .nv.compat                --------------------------
	.section	.nv.compat,"",@"SHT_CUDA_COMPAT_INFO"
	.align	4
        /*0000*/ 	.byte	0x02, 0x09, 0x01, 0x00, 0x02, 0x02, 0x04, 0x00, 0x02, 0x05, 0x05, 0x00, 0x03, 0x07, 0x01, 0x01
        /*0010*/ 	.byte	0x02, 0x03, 0x01, 0x00, 0x02, 0x06, 0x01, 0x00, 0x04, 0x0b, 0x08, 0x00, 0x00, 0x00, 0x00, 0x00
        /*0020*/ 	.byte	0x00, 0x00, 0x00, 0x00


//--------------------- .nv.info._ZN7cutlass13device_kernelINS_4gemm6kernel13GemmUniversalIN4cute5tupleIJiiiiEEENS1_10collective13CollectiveMmaINS1_34MainloopSm90TmaGmmaWarpSpecializedILi50ENS5_IJNS4_1CILi1EEESB_SB_EEENS1_32KernelTmaWarpSpecializedPingpongEEENS5_IJNSA_ILi64EEENSA_ILi8EEENSA_ILi32EEEEEENS_10bfloat16_tENS5_IJlSB_lEEESJ_NS5_IJSB_llEEENS4_8TiledMMAINS4_8MMA_AtomIJNS4_4SM904GMMA26MMA_64x8x16_F32BF16BF16_SSILNSP_5MajorE0ELSR_1ELNSP_7ScaleInE1ELSS_1EEEEEENS4_6LayoutISC_NS5_IJNSA_ILi0EEESW_SW_EEEEENS5_IJNS4_10UnderscoreESZ_SZ_EEEEENS4_13SM90_TMA_LOADENS4_14ComposedLayoutINS4_7SwizzleILi2ELi4ELi3EEENS4_18smem_ptr_flag_bitsILi16EEENSV_INS5_IJSG_SH_EEENS5_IJSH_SB_EEEEEEEvNS4_8identityES12_NS13_INS14_ILi0ELi4ELi3EEES17_NSV_INS5_IJSG_SG_EEENS5_IJSB_SG_EEEEEEEvS1C_EENS_8epilogue10collective6detail29Sm90TmaWarpSpecializedAdapterINS1K_15DefaultEpilogueIfSK_SK_NS1J_6thread17LinearCombinationIfLi1EffLNS1O_9ScaleType4KindE0ELNS_15FloatRoundStyleE2EfEENS1_15EpilogueDefaultEEEEEvvEEEEvNT_6ParamsE --------------------------
	.section	.nv.info._ZN7cutlass13device_kernelINS_4gemm6kernel13GemmUniversalIN4cute5tupleIJiiiiEEENS1_10collective13CollectiveMmaINS1_34MainloopSm90TmaGmmaWarpSpecializedILi50ENS5_IJNS4_1CILi1EEESB_SB_EEENS1_32KernelTmaWarpSpecializedPingpongEEENS5_IJNSA_ILi64EEENSA_ILi8EEENSA_ILi32EEEEEENS_10bfloat16_tENS5_IJlSB_lEEESJ_NS5_IJSB_llEEENS4_8TiledMMAINS4_8MMA_AtomIJNS4_4SM904GMMA26MMA_64x8x16_F32BF16BF16_SSILNSP_5MajorE0ELSR_1ELNSP_7ScaleInE1ELSS_1EEEEEENS4_6LayoutISC_NS5_IJNSA_ILi0EEESW_SW_EEEEENS5_IJNS4_10UnderscoreESZ_SZ_EEEEENS4_13SM90_TMA_LOADENS4_14ComposedLayoutINS4_7SwizzleILi2ELi4ELi3EEENS4_18smem_ptr_flag_bitsILi16EEENSV_INS5_IJSG_SH_EEENS5_IJSH_SB_EEEEEEEvNS4_8identityES12_NS13_INS14_ILi0ELi4ELi3EEES17_NSV_INS5_IJSG_SG_EEENS5_IJSB_SG_EEEEEEEvS1C_EENS_8epilogue10collective6detail29Sm90TmaWarpSpecializedAdapterINS1K_15DefaultEpilogueIfSK_SK_NS1J_6thread17LinearCombinationIfLi1EffLNS1O_9ScaleType4KindE0ELNS_15FloatRoundStyleE2EfEENS1_15EpilogueDefaultEEEEEvvEEEEvNT_6ParamsE,"",@"SHT_CUDA_INFO"
	.sectionflags	@""
	.align	4


	//----- nvinfo : EIATTR_CUDA_API_VERSION
	.align		4
        /*0000*/ 	.byte	0x04, 0x37
        /*0002*/ 	.short	(.L_21 - .L_20)
.L_20:
        /*0004*/ 	.word	0x00000082


	//----- nvinfo : EIATTR_KPARAM_INFO
	.align		4
.L_21:
        /*0008*/ 	.byte	0x04, 0x17
        /*000a*/ 	.short	(.L_23 - .L_22)
.L_22:
        /*000c*/ 	.word	0x00000000
        /*0010*/ 	.short	0x0000
        /*0012*/ 	.short	0x0070
        /*0014*/ 	.byte	0x00, 0xf0, 0x01, 0x10


	//----- nvinfo : EIATTR_SPARSE_MMA_MASK
	.align		4
.L_23:
        /*0018*/ 	.byte	0x03, 0x50
        /*001a*/ 	.short	0x0000


	//----- nvinfo : EIATTR_MAXREG_COUNT
	.align		4
        /*001c*/ 	.byte	0x03, 0x1b
        /*001e*/ 	.short	0x00a8


	//----- nvinfo : EIATTR_NUM_BARRIERS
	.align		4
        /*0020*/ 	.byte	0x02, 0x4c
        /*0022*/ 	.byte	0x01
	.zero		1


	//----- nvinfo : EIATTR_EXTERNS
	.align		4
        /*0024*/ 	.byte	0x04, 0x0f
        /*0026*/ 	.short	(.L_25 - .L_24)


	//   ....[0]....
	.align		4
.L_24:
        /*0028*/ 	.word	index@(__assertfail)


	//----- nvinfo : EIATTR_MERCURY_ISA_VERSION
	.align		4
.L_25:
        /*002c*/ 	.byte	0x03, 0x5f
        /*002e*/ 	.short	0x0101


	//----- nvinfo : EIATTR_INT_WARP_WIDE_INSTR_OFFSETS
	.align		4
        /*0030*/ 	.byte	0x04, 0x31
        /*0032*/ 	.short	(.L_27 - .L_26)


	//   ....[0]....
.L_26:
        /*0034*/ 	.word	0x000009d0


	//   ....[1]....
        /*0038*/ 	.word	0x000009f0


	//   ....[2]....
        /*003c*/ 	.word	0x00000a70


	//   ....[3]....
        /*0040*/ 	.word	0x00000a80


	//   ....[4]....
        /*0044*/ 	.word	0x00000a90


	//   ....[5]....
        /*0048*/ 	.word	0x00000ab0


	//   ....[6]....
        /*004c*/ 	.word	0x00000b40


	//   ....[7]....
        /*0050*/ 	.word	0x00000b60


	//----- nvinfo : EIATTR_COOP_GROUP_MASK_REGIDS
	.align		4
.L_27:
        /*0054*/ 	.byte	0x04, 0x29
        /*0056*/ 	.short	(.L_29 - .L_28)


	//   ....[0]....
.L_28:
        /*0058*/ 	.word	0xffffffff


	//   ....[1]....
        /*005c*/ 	.word	0xffffffff


	//   ....[2]....
        /*0060*/ 	.word	0xffffffff


	//   ....[3]....
        /*0064*/ 	.word	0xffffffff


	//   ....[4]....
        /*0068*/ 	.word	0xffffffff


	//   ....[5]....
        /*006c*/ 	.word	0xffffffff


	//----- nvinfo : EIATTR_COOP_GROUP_INSTR_OFFSETS
	.align		4
.L_29:
        /*0070*/ 	.byte	0x04, 0x28
        /*0072*/ 	.short	(.L_31 - .L_30)


	//   ....[0]....
.L_30:
        /*0074*/ 	.word	0x00000060


	//   ....[1]....
        /*0078*/ 	.word	0x00000070


	//   ....[2]....
        /*007c*/ 	.word	0x00000130


	//   ....[3]....
        /*0080*/ 	.word	0x000008b0


	//   ....[4]....
        /*0084*/ 	.word	0x000008f0


	//   ....[5]....
        /*0088*/ 	.word	0x00000930


	//----- nvinfo : EIATTR_REG_RECONFIG
	.align		4
.L_31:
        /*008c*/ 	.byte	0x01, 0x54
	.zero		2


	//----- nvinfo : EIATTR_SYSCALL_OFFSETS
	.align		4
        /*0090*/ 	.byte	0x04, 0x46
        /*0092*/ 	.short	(.L_33 - .L_32)


	//   ....[0]....
.L_32:
        /*0094*/ 	.word	0x00001cf0


	//----- nvinfo : EIATTR_MBARRIER_INSTR_OFFSETS
	.align		4
.L_33:
        /*0098*/ 	.byte	0x04, 0x39
        /*009a*/ 	.short	(.L_35 - .L_34)


	//   ....[0]....
.L_34:
        /*009c*/ 	.word	0x00000250
        /*00a0*/ 	.word	0x000000ff
        /*00a4*/ 	.word	0x00000000
        /*00a8*/ 	.short	0x0100
        /*00aa*/ 	.byte	0x08
	.zero		1


	//   ....[1]....
        /*00ac*/ 	.word	0x00000260
        /*00b0*/ 	.word	0x000000ff
        /*00b4*/ 	.word	0x00000190
        /*00b8*/ 	.short	0x0100
        /*00ba*/ 	.byte	0x08
	.zero		1


	//   ....[2]....
        /*00bc*/ 	.word	0x00000270
        /*00c0*/ 	.word	0x000000ff
        /*00c4*/ 	.word	0x00000008
        /*00c8*/ 	.short	0x0100
        /*00ca*/ 	.byte	0x08
	.zero		1


	//   ....[3]....
        /*00cc*/ 	.word	0x00000280
        /*00d0*/ 	.word	0x000000ff
        /*00d4*/ 	.word	0x00000198
        /*00d8*/ 	.short	0x0100
        /*00da*/ 	.byte	0x08
	.zero		1


	//   ....[4]....
        /*00dc*/ 	.word	0x00000290
        /*00e0*/ 	.word	0x000000ff
        /*00e4*/ 	.word	0x00000010
        /*00e8*/ 	.short	0x0100
        /*00ea*/ 	.byte	0x08
	.zero		1


	//   ....[5]....
        /*00ec*/ 	.word	0x000002a0
        /*00f0*/ 	.word	0x000000ff
        /*00f4*/ 	.word	0x000001a0
        /*00f8*/ 	.short	0x0100
        /*00fa*/ 	.byte	0x08
	.zero		1


	//   ....[6]....
        /*00fc*/ 	.word	0x000002b0
        /*0100*/ 	.word	0x000000ff
        /*0104*/ 	.word	0x00000018
        /*0108*/ 	.short	0x0100
        /*010a*/ 	.byte	0x08
	.zero		1


	//   ....[7]....
        /*010c*/ 	.word	0x000002c0
        /*0110*/ 	.word	0x000000ff
        /*0114*/ 	.word	0x000001a8
        /*0118*/ 	.short	0x0100
        /*011a*/ 	.byte	0x08
	.zero		1


	//   ....[8]....
        /*011c*/ 	.word	0x000002d0
        /*0120*/ 	.word	0x000000ff
        /*0124*/ 	.word	0x00000020
        /*0128*/ 	.short	0x0100
        /*012a*/ 	.byte	0x08
	.zero		1


	//   ....[9]....
        /*012c*/ 	.word	0x000002e0
        /*0130*/ 	.word	0x000000ff
        /*0134*/ 	.word	0x000001b0
        /*0138*/ 	.short	0x0100
        /*013a*/ 	.byte	0x08
	.zero		1


	//   ....[10]....
        /*013c*/ 	.word	0x000002f0
        /*0140*/ 	.word	0x000000ff
        /*0144*/ 	.word	0x00000028
        /*0148*/ 	.short	0x0100
        /*014a*/ 	.byte	0x08
	.zero		1


	//   ....[11]....
        /*014c*/ 	.word	0x00000300
        /*0150*/ 	.word	0x000000ff
        /*0154*/ 	.word	0x000001b8
        /*0158*/ 	.short	0x0100
        /*015a*/ 	.byte	0x08
	.zero		1


	//   ....[12]....
        /*015c*/ 	.word	0x00000310
        /*0160*/ 	.word	0x000000ff
        /*0164*/ 	.word	0x00000030
        /*0168*/ 	.short	0x0100
        /*016a*/ 	.byte	0x08
	.zero		1


	//   ....[13]....
        /*016c*/ 	.word	0x00000320
        /*0170*/ 	.word	0x000000ff
        /*0174*/ 	.word	0x000001c0
        /*0178*/ 	.short	0x0100
        /*017a*/ 	.byte	0x08
	.zero		1


	//   ....[14]....
        /*017c*/ 	.word	0x00000330
        /*0180*/ 	.word	0x000000ff
        /*0184*/ 	.word	0x00000038
        /*0188*/ 	.short	0x0100
        /*018a*/ 	.byte	0x08
	.zero		1


	//   ....[15]....
        /*018c*/ 	.word	0x00000340
        /*0190*/ 	.word	0x000000ff
        /*0194*/ 	.word	0x000001c8
        /*0198*/ 	.short	0x0100
        /*019a*/ 	.byte	0x08
	.zero		1


	//   ....[16]....
        /*019c*/ 	.word	0x00000350
        /*01a0*/ 	.word	0x000000ff
        /*01a4*/ 	.word	0x00000040
        /*01a8*/ 	.short	0x0100
        /*01aa*/ 	.byte	0x08
	.zero		1


	//   ....[17]....
        /*01ac*/ 	.word	0x00000360
        /*01b0*/ 	.word	0x000000ff
        /*01b4*/ 	.word	0x000001d0
        /*01b8*/ 	.short	0x0100
        /*01ba*/ 	.byte	0x08
	.zero		1


	//   ....[18]....
        /*01bc*/ 	.word	0x00000370
        /*01c0*/ 	.word	0x000000ff
        /*01c4*/ 	.word	0x00000048
        /*01c8*/ 	.short	0x0100
        /*01ca*/ 	.byte	0x08
	.zero		1


	//   ....[19]....
        /*01cc*/ 	.word	0x00000380
        /*01d0*/ 	.word	0x000000ff
        /*01d4*/ 	.word	0x000001d8
        /*01d8*/ 	.short	0x0100
        /*01da*/ 	.byte	0x08
	.zero		1


	//   ....[20]....
        /*01dc*/ 	.word	0x00000390
        /*01e0*/ 	.word	0x000000ff
        /*01e4*/ 	.word	0x00000050
        /*01e8*/ 	.short	0x0100
        /*01ea*/ 	.byte	0x08
	.zero		1


	//   ....[21]....
        /*01ec*/ 	.word	0x000003a0
        /*01f0*/ 	.word	0x000000ff
        /*01f4*/ 	.word	0x000001e0
        /*01f8*/ 	.short	0x0100
        /*01fa*/ 	.byte	0x08
	.zero		1


	//   ....[22]....
        /*01fc*/ 	.word	0x000003b0
        /*0200*/ 	.word	0x000000ff
        /*0204*/ 	.word	0x00000058
        /*0208*/ 	.short	0x0100
        /*020a*/ 	.byte	0x08
	.zero		1


	//   ....[23]....
        /*020c*/ 	.word	0x000003c0
        /*0210*/ 	.word	0x000000ff
        /*0214*/ 	.word	0x000001e8
        /*0218*/ 	.short	0x0100
        /*021a*/ 	.byte	0x08
	.zero		1


	//   ....[24]....
        /*021c*/ 	.word	0x000003d0
        /*0220*/ 	.word	0x000000ff
        /*0224*/ 	.word	0x00000060
        /*0228*/ 	.short	0x0100
        /*022a*/ 	.byte	0x08
	.zero		1


	//   ....[25]....
        /*022c*/ 	.word	0x000003e0
        /*0230*/ 	.word	0x000000ff
        /*0234*/ 	.word	0x000001f0
        /*0238*/ 	.short	0x0100
        /*023a*/ 	.byte	0x08
	.zero		1


	//   ....[26]....
        /*023c*/ 	.word	0x000003f0
        /*0240*/ 	.word	0x000000ff
        /*0244*/ 	.word	0x00000068
        /*0248*/ 	.short	0x0100
        /*024a*/ 	.byte	0x08
	.zero		1


	//   ....[27]....
        /*024c*/ 	.word	0x00000400
        /*0250*/ 	.word	0x000000ff
        /*0254*/ 	.word	0x000001f8
        /*0258*/ 	.short	0x0100
        /*025a*/ 	.byte	0x08
	.zero		1


	//   ....[28]....
        /*025c*/ 	.word	0x00000410
        /*0260*/ 	.word	0x000000ff
        /*0264*/ 	.word	0x00000070
        /*0268*/ 	.short	0x0100
        /*026a*/ 	.byte	0x08
	.zero		1


	//   ....[29]....
        /*026c*/ 	.word	0x00000420
        /*0270*/ 	.word	0x000000ff
        /*0274*/ 	.word	0x00000200
        /*0278*/ 	.short	0x0100
        /*027a*/ 	.byte	0x08
	.zero		1


	//   ....[30]....
        /*027c*/ 	.word	0x00000430
        /*0280*/ 	.word	0x000000ff
        /*0284*/ 	.word	0x00000078
        /*0288*/ 	.short	0x0100
        /*028a*/ 	.byte	0x08
	.zero		1


	//   ....[31]....
        /*028c*/ 	.word	0x00000440
        /*0290*/ 	.word	0x000000ff
        /*0294*/ 	.word	0x00000208
        /*0298*/ 	.short	0x0100
        /*029a*/ 	.byte	0x08
	.zero		1


	//   ....[32]....
        /*029c*/ 	.word	0x00000450
        /*02a0*/ 	.word	0x000000ff
        /*02a4*/ 	.word	0x00000080
        /*02a8*/ 	.short	0x0100
        /*02aa*/ 	.byte	0x08
	.zero		1


	//   ....[33]....
        /*02ac*/ 	.word	0x00000460
        /*02b0*/ 	.word	0x000000ff
        /*02b4*/ 	.word	0x00000210
        /*02b8*/ 	.short	0x0100
        /*02ba*/ 	.byte	0x08
	.zero		1


	//   ....[34]....
        /*02bc*/ 	.word	0x00000470
        /*02c0*/ 	.word	0x000000ff
        /*02c4*/ 	.word	0x00000088
        /*02c8*/ 	.short	0x0100
        /*02ca*/ 	.byte	0x08
	.zero		1


	//   ....[35]....
        /*02cc*/ 	.word	0x00000480
        /*02d0*/ 	.word	0x000000ff
        /*02d4*/ 	.word	0x00000218
        /*02d8*/ 	.short	0x0100
        /*02da*/ 	.byte	0x08
	.zero		1


	//   ....[36]....
        /*02dc*/ 	.word	0x00000490
        /*02e0*/ 	.word	0x000000ff
        /*02e4*/ 	.word	0x00000090
        /*02e8*/ 	.short	0x0100
        /*02ea*/ 	.byte	0x08
	.zero		1


	//   ....[37]....
        /*02ec*/ 	.word	0x000004a0
        /*02f0*/ 	.word	0x000000ff
        /*02f4*/ 	.word	0x00000220
        /*02f8*/ 	.short	0x0100
        /*02fa*/ 	.byte	0x08
	.zero		1


	//   ....[38]....
        /*02fc*/ 	.word	0x000004b0
        /*0300*/ 	.word	0x000000ff
        /*0304*/ 	.word	0x00000098
        /*0308*/ 	.short	0x0100
        /*030a*/ 	.byte	0x08
	.zero		1


	//   ....[39]....
        /*030c*/ 	.word	0x000004c0
        /*0310*/ 	.word	0x000000ff
        /*0314*/ 	.word	0x00000228
        /*0318*/ 	.short	0x0100
        /*031a*/ 	.byte	0x08
	.zero		1


	//   ....[40]....
        /*031c*/ 	.word	0x000004d0
        /*0320*/ 	.word	0x000000ff
        /*0324*/ 	.word	0x000000a0
        /*0328*/ 	.short	0x0100
        /*032a*/ 	.byte	0x08
	.zero		1


	//   ....[41]....
        /*032c*/ 	.word	0x000004e0
        /*0330*/ 	.word	0x000000ff
        /*0334*/ 	.word	0x00000230
        /*0338*/ 	.short	0x0100
        /*033a*/ 	.byte	0x08
	.zero		1


	//   ....[42]....
        /*033c*/ 	.word	0x000004f0
        /*0340*/ 	.word	0x000000ff
        /*0344*/ 	.word	0x000000a8
        /*0348*/ 	.short	0x0100
        /*034a*/ 	.byte	0x08
	.zero		1


	//   ....[43]....
        /*034c*/ 	.word	0x00000500
        /*0350*/ 	.word	0x000000ff
        /*0354*/ 	.word	0x00000238
        /*0358*/ 	.short	0x0100
        /*035a*/ 	.byte	0x08
	.zero		1


	//   ....[44]....
        /*035c*/ 	.word	0x00000510
        /*0360*/ 	.word	0x000000ff
        /*0364*/ 	.word	0x000000b0
        /*0368*/ 	.short	0x0100
        /*036a*/ 	.byte	0x08
	.zero		1


	//   ....[45]....
        /*036c*/ 	.word	0x00000520
        /*0370*/ 	.word	0x000000ff
        /*0374*/ 	.word	0x00000240
        /*0378*/ 	.short	0x0100
        /*037a*/ 	.byte	0x08
	.zero		1


	//   ....[46]....
        /*037c*/ 	.word	0x00000530
        /*0380*/ 	.word	0x000000ff
        /*0384*/ 	.word	0x000000b8
        /*0388*/ 	.short	0x0100
        /*038a*/ 	.byte	0x08
	.zero		1


	//   ....[47]....
        /*038c*/ 	.word	0x00000540
        /*0390*/ 	.word	0x000000ff
        /*0394*/ 	.word	0x00000248
        /*0398*/ 	.short	0x0100
        /*039a*/ 	.byte	0x08
	.zero		1


	//   ....[48]....
        /*039c*/ 	.word	0x00000550
        /*03a0*/ 	.word	0x000000ff
        /*03a4*/ 	.word	0x000000c0
        /*03a8*/ 	.short	0x0100
        /*03aa*/ 	.byte	0x08
	.zero		1


	//   ....[49]....
        /*03ac*/ 	.word	0x00000560
        /*03b0*/ 	.word	0x000000ff
        /*03b4*/ 	.word	0x00000250
        /*03b8*/ 	.short	0x0100
        /*03ba*/ 	.byte	0x08
	.zero		1


	//   ....[50]....
        /*03bc*/ 	.word	0x00000570
        /*03c0*/ 	.word	0x000000ff
        /*03c4*/ 	.word	0x000000c8
        /*03c8*/ 	.short	0x0100
        /*03ca*/ 	.byte	0x08
	.zero		1


	//   ....[51]....
        /*03cc*/ 	.word	0x00000580
        /*03d0*/ 	.word	0x000000ff
        /*03d4*/ 	.word	0x00000258
        /*03d8*/ 	.short	0x0100
        /*03da*/ 	.byte	0x08
	.zero		1


	//   ....[52]....
        /*03dc*/ 	.word	0x00000590
        /*03e0*/ 	.word	0x000000ff
        /*03e4*/ 	.word	0x000000d0
        /*03e8*/ 	.short	0x0100
        /*03ea*/ 	.byte	0x08
	.zero		1


	//   ....[53]....
        /*03ec*/ 	.word	0x000005a0
        /*03f0*/ 	.word	0x000000ff
        /*03f4*/ 	.word	0x00000260
        /*03f8*/ 	.short	0x0100
        /*03fa*/ 	.byte	0x08
	.zero		1


	//   ....[54]....
        /*03fc*/ 	.word	0x000005b0
        /*0400*/ 	.word	0x000000ff
        /*0404*/ 	.word	0x000000d8
        /*0408*/ 	.short	0x0100
        /*040a*/ 	.byte	0x08
	.zero		1


	//   ....[55]....
        /*040c*/ 	.word	0x000005c0
        /*0410*/ 	.word	0x000000ff
        /*0414*/ 	.word	0x00000268
        /*0418*/ 	.short	0x0100
        /*041a*/ 	.byte	0x08
	.zero		1


	//   ....[56]....
        /*041c*/ 	.word	0x000005d0
        /*0420*/ 	.word	0x000000ff
        /*0424*/ 	.word	0x000000e0
        /*0428*/ 	.short	0x0100
        /*042a*/ 	.byte	0x08
	.zero		1


	//   ....[57]....
        /*042c*/ 	.word	0x000005e0
        /*0430*/ 	.word	0x000000ff
        /*0434*/ 	.word	0x00000270
        /*0438*/ 	.short	0x0100
        /*043a*/ 	.byte	0x08
	.zero		1


	//   ....[58]....
        /*043c*/ 	.word	0x000005f0
        /*0440*/ 	.word	0x000000ff
        /*0444*/ 	.word	0x000000e8
        /*0448*/ 	.short	0x0100
        /*044a*/ 	.byte	0x08
	.zero		1


	//   ....[59]....
        /*044c*/ 	.word	0x00000600
        /*0450*/ 	.word	0x000000ff
        /*0454*/ 	.word	0x00000278
        /*0458*/ 	.short	0x0100
        /*045a*/ 	.byte	0x08
	.zero		1


	//   ....[60]....
        /*045c*/ 	.word	0x00000610
        /*0460*/ 	.word	0x000000ff
        /*0464*/ 	.word	0x000000f0
        /*0468*/ 	.short	0x0100
        /*046a*/ 	.byte	0x08
	.zero		1


	//   ....[61]....
        /*046c*/ 	.word	0x00000620
        /*0470*/ 	.word	0x000000ff
        /*0474*/ 	.word	0x00000280
        /*0478*/ 	.short	0x0100
        /*047a*/ 	.byte	0x08
	.zero		1


	//   ....[62]....
        /*047c*/ 	.word	0x00000630
        /*0480*/ 	.word	0x000000ff
        /*0484*/ 	.word	0x000000f8
        /*0488*/ 	.short	0x0100
        /*048a*/ 	.byte	0x08
	.zero		1


	//   ....[63]....
        /*048c*/ 	.word	0x00000640
        /*0490*/ 	.word	0x000000ff
        /*0494*/ 	.word	0x00000288
        /*0498*/ 	.short	0x0100
        /*049a*/ 	.byte	0x08
	.zero		1


	//   ....[64]....
        /*049c*/ 	.word	0x00000650
        /*04a0*/ 	.word	0x000000ff
        /*04a4*/ 	.word	0x00000100
        /*04a8*/ 	.short	0x0100
        /*04aa*/ 	.byte	0x08
	.zero		1


	//   ....[65]....
        /*04ac*/ 	.word	0x00000660
        /*04b0*/ 	.word	0x000000ff
        /*04b4*/ 	.word	0x00000290
        /*04b8*/ 	.short	0x0100
        /*04ba*/ 	.byte	0x08
	.zero		1


	//   ....[66]....
        /*04bc*/ 	.word	0x00000670
        /*04c0*/ 	.word	0x000000ff
        /*04c4*/ 	.word	0x00000108
        /*04c8*/ 	.short	0x0100
        /*04ca*/ 	.byte	0x08
	.zero		1


	//   ....[67]....
        /*04cc*/ 	.word	0x00000680
        /*04d0*/ 	.word	0x000000ff
        /*04d4*/ 	.word	0x00000298
        /*04d8*/ 	.short	0x0100
        /*04da*/ 	.byte	0x08
	.zero		1


	//   ....[68]....
        /*04dc*/ 	.word	0x00000690
        /*04e0*/ 	.word	0x000000ff
        /*04e4*/ 	.word	0x00000110
        /*04e8*/ 	.short	0x0100
        /*04ea*/ 	.byte	0x08
	.zero		1


	//   ....[69]....
        /*04ec*/ 	.word	0x000006a0
        /*04f0*/ 	.word	0x000000ff
        /*04f4*/ 	.word	0x000002a0
        /*04f8*/ 	.short	0x0100
        /*04fa*/ 	.byte	0x08
	.zero		1


	//   ....[70]....
        /*04fc*/ 	.word	0x000006b0
        /*0500*/ 	.word	0x000000ff
        /*0504*/ 	.word	0x00000118
        /*0508*/ 	.short	0x0100
        /*050a*/ 	.byte	0x08
	.zero		1


	//   ....[71]....
        /*050c*/ 	.word	0x000006c0
        /*0510*/ 	.word	0x000000ff
        /*0514*/ 	.word	0x000002a8
        /*0518*/ 	.short	0x0100
        /*051a*/ 	.byte	0x08
	.zero		1


	//   ....[72]....
        /*051c*/ 	.word	0x000006d0
        /*0520*/ 	.word	0x000000ff
        /*0524*/ 	.word	0x00000120
        /*0528*/ 	.short	0x0100
        /*052a*/ 	.byte	0x08
	.zero		1


	//   ....[73]....
        /*052c*/ 	.word	0x000006e0
        /*0530*/ 	.word	0x000000ff
        /*0534*/ 	.word	0x000002b0
        /*0538*/ 	.short	0x0100
        /*053a*/ 	.byte	0x08
	.zero		1


	//   ....[74]....
        /*053c*/ 	.word	0x000006f0
        /*0540*/ 	.word	0x000000ff
        /*0544*/ 	.word	0x00000128
        /*0548*/ 	.short	0x0100
        /*054a*/ 	.byte	0x08
	.zero		1


	//   ....[75]....
        /*054c*/ 	.word	0x00000700
        /*0550*/ 	.word	0x000000ff
        /*0554*/ 	.word	0x000002b8
        /*0558*/ 	.short	0x0100
        /*055a*/ 	.byte	0x08
	.zero		1


	//   ....[76]....
        /*055c*/ 	.word	0x00000710
        /*0560*/ 	.word	0x000000ff
        /*0564*/ 	.word	0x00000130
        /*0568*/ 	.short	0x0100
        /*056a*/ 	.byte	0x08
	.zero		1


	//   ....[77]....
        /*056c*/ 	.word	0x00000720
        /*0570*/ 	.word	0x000000ff
        /*0574*/ 	.word	0x000002c0
        /*0578*/ 	.short	0x0100
        /*057a*/ 	.byte	0x08
	.zero		1


	//   ....[78]....
        /*057c*/ 	.word	0x00000730
        /*0580*/ 	.word	0x000000ff
        /*0584*/ 	.word	0x00000138
        /*0588*/ 	.short	0x0100
        /*058a*/ 	.byte	0x08
	.zero		1


	//   ....[79]....
        /*058c*/ 	.word	0x00000740
        /*0590*/ 	.word	0x000000ff
        /*0594*/ 	.word	0x000002c8
        /*0598*/ 	.short	0x0100
        /*059a*/ 	.byte	0x08
	.zero		1


	//   ....[80]....
        /*059c*/ 	.word	0x00000750
        /*05a0*/ 	.word	0x000000ff
        /*05a4*/ 	.word	0x00000140
        /*05a8*/ 	.short	0x0100
        /*05aa*/ 	.byte	0x08
	.zero		1


	//   ....[81]....
        /*05ac*/ 	.word	0x00000760
        /*05b0*/ 	.word	0x000000ff
        /*05b4*/ 	.word	0x000002d0
        /*05b8*/ 	.short	0x0100
        /*05ba*/ 	.byte	0x08
	.zero		1


	//   ....[82]....
        /*05bc*/ 	.word	0x00000770
        /*05c0*/ 	.word	0x000000ff
        /*05c4*/ 	.word	0x00000148
        /*05c8*/ 	.short	0x0100
        /*05ca*/ 	.byte	0x08
	.zero		1


	//   ....[83]....
        /*05cc*/ 	.word	0x00000780
        /*05d0*/ 	.word	0x000000ff
        /*05d4*/ 	.word	0x000002d8
        /*05d8*/ 	.short	0x0100
        /*05da*/ 	.byte	0x08
	.zero		1


	//   ....[84]....
        /*05dc*/ 	.word	0x00000790
        /*05e0*/ 	.word	0x000000ff
        /*05e4*/ 	.word	0x00000150
        /*05e8*/ 	.short	0x0100
        /*05ea*/ 	.byte	0x08
	.zero		1


	//   ....[85]....
        /*05ec*/ 	.word	0x000007a0
        /*05f0*/ 	.word	0x000000ff
        /*05f4*/ 	.word	0x000002e0
        /*05f8*/ 	.short	0x0100
        /*05fa*/ 	.byte	0x08
	.zero		1


	//   ....[86]....
        /*05fc*/ 	.word	0x000007b0
        /*0600*/ 	.word	0x000000ff
        /*0604*/ 	.word	0x00000158
        /*0608*/ 	.short	0x0100
        /*060a*/ 	.byte	0x08
	.zero		1


	//   ....[87]....
        /*060c*/ 	.word	0x000007c0
        /*0610*/ 	.word	0x000000ff
        /*0614*/ 	.word	0x000002e8
        /*0618*/ 	.short	0x0100
        /*061a*/ 	.byte	0x08
	.zero		1


	//   ....[88]....
        /*061c*/ 	.word	0x000007d0
        /*0620*/ 	.word	0x000000ff
        /*0624*/ 	.word	0x00000160
        /*0628*/ 	.short	0x0100
        /*062a*/ 	.byte	0x08
	.zero		1


	//   ....[89]....
        /*062c*/ 	.word	0x000007e0
        /*0630*/ 	.word	0x000000ff
        /*0634*/ 	.word	0x000002f0
        /*0638*/ 	.short	0x0100
        /*063a*/ 	.byte	0x08
	.zero		1


	//   ....[90]....
        /*063c*/ 	.word	0x000007f0
        /*0640*/ 	.word	0x000000ff
        /*0644*/ 	.word	0x00000168
        /*0648*/ 	.short	0x0100
        /*064a*/ 	.byte	0x08
	.zero		1


	//   ....[91]....
        /*064c*/ 	.word	0x00000800
        /*0650*/ 	.word	0x000000ff
        /*0654*/ 	.word	0x000002f8
        /*0658*/ 	.short	0x0100
        /*065a*/ 	.byte	0x08
	.zero		1


	//   ....[92]....
        /*065c*/ 	.word	0x00000810
        /*0660*/ 	.word	0x000000ff
        /*0664*/ 	.word	0x00000170
        /*0668*/ 	.short	0x0100
        /*066a*/ 	.byte	0x08
	.zero		1


	//   ....[93]....
        /*066c*/ 	.word	0x00000820
        /*0670*/ 	.word	0x000000ff
        /*0674*/ 	.word	0x00000300
        /*0678*/ 	.short	0x0100
        /*067a*/ 	.byte	0x08
	.zero		1


	//   ....[94]....
        /*067c*/ 	.word	0x00000830
        /*0680*/ 	.word	0x000000ff
        /*0684*/ 	.word	0x00000178
        /*0688*/ 	.short	0x0100
        /*068a*/ 	.byte	0x08
	.zero		1


	//   ....[95]....
        /*068c*/ 	.word	0x00000840
        /*0690*/ 	.word	0x000000ff
        /*0694*/ 	.word	0x00000308
        /*0698*/ 	.short	0x0100
        /*069a*/ 	.byte	0x08
	.zero		1


	//   ....[96]....
        /*069c*/ 	.word	0x00000850
        /*06a0*/ 	.word	0x000000ff
        /*06a4*/ 	.word	0x00000180
        /*06a8*/ 	.short	0x0100
        /*06aa*/ 	.byte	0x08
	.zero		1


	//   ....[97]....
        /*06ac*/ 	.word	0x00000860
        /*06b0*/ 	.word	0x000000ff
        /*06b4*/ 	.word	0x00000310
        /*06b8*/ 	.short	0x0100
        /*06ba*/ 	.byte	0x08
	.zero		1


	//   ....[98]....
        /*06bc*/ 	.word	0x00000870
        /*06c0*/ 	.word	0x000000ff
        /*06c4*/ 	.word	0x00000188
        /*06c8*/ 	.short	0x0100
        /*06ca*/ 	.byte	0x08
	.zero		1


	//   ....[99]....
        /*06cc*/ 	.word	0x00000880
        /*06d0*/ 	.word	0x000000ff
        /*06d4*/ 	.word	0x00000318
        /*06d8*/ 	.short	0x0100
        /*06da*/ 	.byte	0x08
	.zero		1


	//   ....[100]....
        /*06dc*/ 	.word	0x00000ba0
        /*06e0*/ 	.word	0x000000ff
        /*06e4*/ 	.word	0x00000350
        /*06e8*/ 	.short	0x0100
        /*06ea*/ 	.byte	0x08
	.zero		1


	//   ....[101]....
        /*06ec*/ 	.word	0x00000c10
        /*06f0*/ 	.word	0x000000ff
        /*06f4*/ 	.word	0x00000358
        /*06f8*/ 	.short	0x0100
        /*06fa*/ 	.byte	0x08
	.zero		1


	//   ....[102]....
        /*06fc*/ 	.word	0x00000c30
        /*0700*/ 	.word	0x000000ff
        /*0704*/ 	.word	0x00000330
        /*0708*/ 	.short	0x0100
        /*070a*/ 	.byte	0x09
	.zero		1


	//   ....[103]....
        /*070c*/ 	.word	0x00000c40
        /*0710*/ 	.word	0x000000ff
        /*0714*/ 	.word	0x00000338
        /*0718*/ 	.short	0x0100
        /*071a*/ 	.byte	0x09
	.zero		1


	//   ....[104]....
        /*071c*/ 	.word	0x00000c50
        /*0720*/ 	.word	0x000000ff
        /*0724*/ 	.word	0x00000340
        /*0728*/ 	.short	0x0100
        /*072a*/ 	.byte	0x09
	.zero		1


	//   ....[105]....
        /*072c*/ 	.word	0x00000c60
        /*0730*/ 	.word	0x000000ff
        /*0734*/ 	.word	0x00000348
        /*0738*/ 	.short	0x0100
        /*073a*/ 	.byte	0x09
	.zero		1


	//   ....[106]....
        /*073c*/ 	.word	0x00001bb0
        /*0740*/ 	.word	0x000000ff
        /*0744*/ 	.word	0xfffffff8
        /*0748*/ 	.short	0x010a
        /*074a*/ 	.byte	0x2b
	.zero		1


	//   ....[107]....
        /*074c*/ 	.word	0x00001d70
        /*0750*/ 	.word	0x00000003
        /*0754*/ 	.word	0x00000000
        /*0758*/ 	.short	0x010a
        /*075a*/ 	.byte	0x3f
	.zero		1


	//   ....[108]....
        /*075c*/ 	.word	0x00001db0
        /*0760*/ 	.word	0x00000003
        /*0764*/ 	.word	0x00000000
        /*0768*/ 	.short	0x010a
        /*076a*/ 	.byte	0x3f
	.zero		1


	//   ....[109]....
        /*076c*/ 	.word	0x00001fb0
        /*0770*/ 	.word	0x000000ff
        /*0774*/ 	.word	0x00000000
        /*0778*/ 	.short	0x010a
        /*077a*/ 	.byte	0x04
	.zero		1


	//   ....[110]....
        /*077c*/ 	.word	0x00001ff0
        /*0780*/ 	.word	0x000000ff
        /*0784*/ 	.word	0x00000000
        /*0788*/ 	.short	0x010a
        /*078a*/ 	.byte	0x04
	.zero		1


	//   ....[111]....
        /*078c*/ 	.word	0x00002150
        /*0790*/ 	.word	0x000000ff
        /*0794*/ 	.word	0x00000000
        /*0798*/ 	.short	0x0101
        /*079a*/ 	.byte	0x04
	.zero		1


	//   ....[112]....
        /*079c*/ 	.word	0x00002250
        /*07a0*/ 	.word	0x00000002
        /*07a4*/ 	.word	0x00000000
        /*07a8*/ 	.short	0x0101
        /*07aa*/ 	.byte	0x30
	.zero		1


	//   ....[113]....
        /*07ac*/ 	.word	0x00002320
        /*07b0*/ 	.word	0x000000ff
        /*07b4*/ 	.word	0x00000000
        /*07b8*/ 	.short	0x0101
        /*07ba*/ 	.byte	0x06
	.zero		1


	//   ....[114]....
        /*07bc*/ 	.word	0x00002390
        /*07c0*/ 	.word	0x000000ff
        /*07c4*/ 	.word	0x00000008
        /*07c8*/ 	.short	0x010a
        /*07ca*/ 	.byte	0x2b
	.zero		1


	//   ....[115]....
        /*07cc*/ 	.word	0x00002c10
        /*07d0*/ 	.word	0x00000000
        /*07d4*/ 	.word	0x00000000
        /*07d8*/ 	.short	0x0101
        /*07da*/ 	.byte	0x30
	.zero		1


	//   ....[116]....
        /*07dc*/ 	.word	0x000034f0
        /*07e0*/ 	.word	0x0000000b
        /*07e4*/ 	.word	0x00000190
        /*07e8*/ 	.short	0x010a
        /*07ea*/ 	.byte	0x3f
	.zero		1


	//   ....[117]....
        /*07ec*/ 	.word	0x00003890
        /*07f0*/ 	.word	0x00000004
        /*07f4*/ 	.word	0x00000358
        /*07f8*/ 	.short	0x0101
        /*07fa*/ 	.byte	0x3f
	.zero		1


	//   ....[118]....
        /*07fc*/ 	.word	0x00003fe0
        /*0800*/ 	.word	0x00000007
        /*0804*/ 	.word	0x00000000
        /*0808*/ 	.short	0x010a
        /*080a*/ 	.byte	0x3f
	.zero		1


	//   ....[119]....
        /*080c*/ 	.word	0x00004060
        /*0810*/ 	.word	0x00000009
        /*0814*/ 	.word	0x00000000
        /*0818*/ 	.short	0x010a
        /*081a*/ 	.byte	0x3f
	.zero		1


	//   ....[120]....
        /*081c*/ 	.word	0x000040f0
        /*0820*/ 	.word	0x00000006
        /*0824*/ 	.word	0x00000000
        /*0828*/ 	.short	0x010a
        /*082a*/ 	.byte	0x3f
	.zero		1


	//   ....[121]....
        /*082c*/ 	.word	0x00004180
        /*0830*/ 	.word	0x00000009
        /*0834*/ 	.word	0x00000000
        /*0838*/ 	.short	0x010a
        /*083a*/ 	.byte	0x3f
	.zero		1


	//   ....[122]....
        /*083c*/ 	.word	0x00004210
        /*0840*/ 	.word	0x00000006
        /*0844*/ 	.word	0x00000000
        /*0848*/ 	.short	0x010a
        /*084a*/ 	.byte	0x3f
	.zero		1


	//   ....[123]....
        /*084c*/ 	.word	0x000042a0
        /*0850*/ 	.word	0x00000009
        /*0854*/ 	.word	0x00000000
        /*0858*/ 	.short	0x010a
        /*085a*/ 	.byte	0x3f
	.zero		1


	//   ....[124]....
        /*085c*/ 	.word	0x00004330
        /*0860*/ 	.word	0x00000006
        /*0864*/ 	.word	0x00000000
        /*0868*/ 	.short	0x010a
        /*086a*/ 	.byte	0x3f
	.zero		1


	//   ....[125]....
        /*086c*/ 	.word	0x000043c0
        /*0870*/ 	.word	0x00000009
        /*0874*/ 	.word	0x00000000
        /*0878*/ 	.short	0x010a
        /*087a*/ 	.byte	0x3f
	.zero		1


	//   ....[126]....
        /*087c*/ 	.word	0x00004450
        /*0880*/ 	.word	0x00000006
        /*0884*/ 	.word	0x00000000
        /*0888*/ 	.short	0x010a
        /*088a*/ 	.byte	0x3f
	.zero		1


	//   ....[127]....
        /*088c*/ 	.word	0x000044e0
        /*0890*/ 	.word	0x00000009
        /*0894*/ 	.word	0x00000000
        /*0898*/ 	.short	0x010a
        /*089a*/ 	.byte	0x3f
	.zero		1


	//   ....[128]....
        /*089c*/ 	.word	0x00004570
        /*08a0*/ 	.word	0x00000006
        /*08a4*/ 	.word	0x00000000
        /*08a8*/ 	.short	0x010a
        /*08aa*/ 	.byte	0x3f
	.zero		1


	//   ....[129]....
        /*08ac*/ 	.word	0x00004600
        /*08b0*/ 	.word	0x00000009
        /*08b4*/ 	.word	0x00000000
        /*08b8*/ 	.short	0x010a
        /*08ba*/ 	.byte	0x3f
	.zero		1


	//   ....[130]....
        /*08bc*/ 	.word	0x00004690
        /*08c0*/ 	.word	0x00000006
        /*08c4*/ 	.word	0x00000000
        /*08c8*/ 	.short	0x010a
        /*08ca*/ 	.byte	0x3f
	.zero		1


	//   ....[131]....
        /*08cc*/ 	.word	0x00004720
        /*08d0*/ 	.word	0x00000009
        /*08d4*/ 	.word	0x00000000
        /*08d8*/ 	.short	0x010a
        /*08da*/ 	.byte	0x3f
	.zero		1


	//   ....[132]....
        /*08dc*/ 	.word	0x000047b0
        /*08e0*/ 	.word	0x00000006
        /*08e4*/ 	.word	0x00000000
        /*08e8*/ 	.short	0x010a
        /*08ea*/ 	.byte	0x3f
	.zero		1


	//   ....[133]....
        /*08ec*/ 	.word	0x00004840
        /*08f0*/ 	.word	0x00000009
        /*08f4*/ 	.word	0x00000000
        /*08f8*/ 	.short	0x010a
        /*08fa*/ 	.byte	0x3f
	.zero		1


	//   ....[134]....
        /*08fc*/ 	.word	0x000048d0
        /*0900*/ 	.word	0x00000006
        /*0904*/ 	.word	0x00000000
        /*0908*/ 	.short	0x010a
        /*090a*/ 	.byte	0x3f
	.zero		1


	//   ....[135]....
        /*090c*/ 	.word	0x00004960
        /*0910*/ 	.word	0x00000009
        /*0914*/ 	.word	0x00000000
        /*0918*/ 	.short	0x010a
        /*091a*/ 	.byte	0x3f
	.zero		1


	//   ....[136]....
        /*091c*/ 	.word	0x000049f0
        /*0920*/ 	.word	0x00000006
        /*0924*/ 	.word	0x00000000
        /*0928*/ 	.short	0x010a
        /*092a*/ 	.byte	0x3f
	.zero		1


	//   ....[137]....
        /*092c*/ 	.word	0x00004a80
        /*0930*/ 	.word	0x00000009
        /*0934*/ 	.word	0x00000000
        /*0938*/ 	.short	0x010a
        /*093a*/ 	.byte	0x3f
	.zero		1


	//   ....[138]....
        /*093c*/ 	.word	0x00004b10
        /*0940*/ 	.word	0x00000006
        /*0944*/ 	.word	0x00000000
        /*0948*/ 	.short	0x010a
        /*094a*/ 	.byte	0x3f
	.zero		1


	//   ....[139]....
        /*094c*/ 	.word	0x00004ba0
        /*0950*/ 	.word	0x00000009
        /*0954*/ 	.word	0x00000000
        /*0958*/ 	.short	0x010a
        /*095a*/ 	.byte	0x3f
	.zero		1


	//   ....[140]....
        /*095c*/ 	.word	0x00004c30
        /*0960*/ 	.word	0x00000006
        /*0964*/ 	.word	0x00000000
        /*0968*/ 	.short	0x010a
        /*096a*/ 	.byte	0x3f
	.zero		1


	//   ....[141]....
        /*096c*/ 	.word	0x00004cc0
        /*0970*/ 	.word	0x00000009
        /*0974*/ 	.word	0x00000000
        /*0978*/ 	.short	0x010a
        /*097a*/ 	.byte	0x3f
	.zero		1


	//   ....[142]....
        /*097c*/ 	.word	0x00004d50
        /*0980*/ 	.word	0x00000006
        /*0984*/ 	.word	0x00000000
        /*0988*/ 	.short	0x010a
        /*098a*/ 	.byte	0x3f
	.zero		1


	//   ....[143]....
        /*098c*/ 	.word	0x00004de0
        /*0990*/ 	.word	0x00000009
        /*0994*/ 	.word	0x00000000
        /*0998*/ 	.short	0x010a
        /*099a*/ 	.byte	0x3f
	.zero		1


	//   ....[144]....
        /*099c*/ 	.word	0x00004e70
        /*09a0*/ 	.word	0x00000006
        /*09a4*/ 	.word	0x00000000
        /*09a8*/ 	.short	0x010a
        /*09aa*/ 	.byte	0x3f
	.zero		1


	//   ....[145]....
        /*09ac*/ 	.word	0x00004f00
        /*09b0*/ 	.word	0x00000009
        /*09b4*/ 	.word	0x00000000
        /*09b8*/ 	.short	0x010a
        /*09ba*/ 	.byte	0x3f
	.zero		1


	//   ....[146]....
        /*09bc*/ 	.word	0x00004f90
        /*09c0*/ 	.word	0x00000006
        /*09c4*/ 	.word	0x00000000
        /*09c8*/ 	.short	0x010a
        /*09ca*/ 	.byte	0x3f
	.zero		1


	//   ....[147]....
        /*09cc*/ 	.word	0x00005020
        /*09d0*/ 	.word	0x00000009
        /*09d4*/ 	.word	0x00000000
        /*09d8*/ 	.short	0x010a
        /*09da*/ 	.byte	0x3f
	.zero		1


	//   ....[148]....
        /*09dc*/ 	.word	0x000050b0
        /*09e0*/ 	.word	0x00000006
        /*09e4*/ 	.word	0x00000000
        /*09e8*/ 	.short	0x010a
        /*09ea*/ 	.byte	0x3f
	.zero		1


	//   ....[149]....
        /*09ec*/ 	.word	0x00005140
        /*09f0*/ 	.word	0x00000009
        /*09f4*/ 	.word	0x00000000
        /*09f8*/ 	.short	0x010a
        /*09fa*/ 	.byte	0x3f
	.zero		1


	//   ....[150]....
        /*09fc*/ 	.word	0x000051d0
        /*0a00*/ 	.word	0x00000006
        /*0a04*/ 	.word	0x00000000
        /*0a08*/ 	.short	0x010a
        /*0a0a*/ 	.byte	0x3f
	.zero		1


	//   ....[151]....
        /*0a0c*/ 	.word	0x00005260
        /*0a10*/ 	.word	0x00000009
        /*0a14*/ 	.word	0x00000000
        /*0a18*/ 	.short	0x010a
        /*0a1a*/ 	.byte	0x3f
	.zero		1


	//   ....[152]....
        /*0a1c*/ 	.word	0x000052f0
        /*0a20*/ 	.word	0x00000006
        /*0a24*/ 	.word	0x00000000
        /*0a28*/ 	.short	0x010a
        /*0a2a*/ 	.byte	0x3f
	.zero		1


	//   ....[153]....
        /*0a2c*/ 	.word	0x00005380
        /*0a30*/ 	.word	0x00000009
        /*0a34*/ 	.word	0x00000000
        /*0a38*/ 	.short	0x010a
        /*0a3a*/ 	.byte	0x3f
	.zero		1


	//   ....[154]....
        /*0a3c*/ 	.word	0x00005410
        /*0a40*/ 	.word	0x00000006
        /*0a44*/ 	.word	0x00000000
        /*0a48*/ 	.short	0x010a
        /*0a4a*/ 	.byte	0x3f
	.zero		1


	//   ....[155]....
        /*0a4c*/ 	.word	0x000054a0
        /*0a50*/ 	.word	0x00000009
        /*0a54*/ 	.word	0x00000000
        /*0a58*/ 	.short	0x010a
        /*0a5a*/ 	.byte	0x3f
	.zero		1


	//   ....[156]....
        /*0a5c*/ 	.word	0x00005530
        /*0a60*/ 	.word	0x00000006
        /*0a64*/ 	.word	0x00000000
        /*0a68*/ 	.short	0x010a
        /*0a6a*/ 	.byte	0x3f
	.zero		1


	//   ....[157]....
        /*0a6c*/ 	.word	0x000055c0
        /*0a70*/ 	.word	0x00000009
        /*0a74*/ 	.word	0x00000000
        /*0a78*/ 	.short	0x010a
        /*0a7a*/ 	.byte	0x3f
	.zero		1


	//   ....[158]....
        /*0a7c*/ 	.word	0x00005650
        /*0a80*/ 	.word	0x00000006
        /*0a84*/ 	.word	0x00000000
        /*0a88*/ 	.short	0x010a
        /*0a8a*/ 	.byte	0x3f
	.zero		1


	//   ....[159]....
        /*0a8c*/ 	.word	0x000056e0
        /*0a90*/ 	.word	0x00000009
        /*0a94*/ 	.word	0x00000000
        /*0a98*/ 	.short	0x010a
        /*0a9a*/ 	.byte	0x3f
	.zero		1


	//   ....[160]....
        /*0a9c*/ 	.word	0x00005770
        /*0aa0*/ 	.word	0x00000006
        /*0aa4*/ 	.word	0x00000000
        /*0aa8*/ 	.short	0x010a
        /*0aaa*/ 	.byte	0x3f
	.zero		1


	//   ....[161]....
        /*0aac*/ 	.word	0x00005800
        /*0ab0*/ 	.word	0x00000009
        /*0ab4*/ 	.word	0x00000000
        /*0ab8*/ 	.short	0x010a
        /*0aba*/ 	.byte	0x3f
	.zero		1


	//   ....[162]....
        /*0abc*/ 	.word	0x00005890
        /*0ac0*/ 	.word	0x00000006
        /*0ac4*/ 	.word	0x00000000
        /*0ac8*/ 	.short	0x010a
        /*0aca*/ 	.byte	0x3f
	.zero		1


	//   ....[163]....
        /*0acc*/ 	.word	0x00005920
        /*0ad0*/ 	.word	0x00000009
        /*0ad4*/ 	.word	0x00000000
        /*0ad8*/ 	.short	0x010a
        /*0ada*/ 	.byte	0x3f
	.zero		1


	//   ....[164]....
        /*0adc*/ 	.word	0x000059b0
        /*0ae0*/ 	.word	0x00000006
        /*0ae4*/ 	.word	0x00000000
        /*0ae8*/ 	.short	0x010a
        /*0aea*/ 	.byte	0x3f
	.zero		1


	//   ....[165]....
        /*0aec*/ 	.word	0x00005a40
        /*0af0*/ 	.word	0x00000009
        /*0af4*/ 	.word	0x00000000
        /*0af8*/ 	.short	0x010a
        /*0afa*/ 	.byte	0x3f
	.zero		1


	//   ....[166]....
        /*0afc*/ 	.word	0x00005ad0
        /*0b00*/ 	.word	0x00000006
        /*0b04*/ 	.word	0x00000000
        /*0b08*/ 	.short	0x010a
        /*0b0a*/ 	.byte	0x3f
	.zero		1


	//   ....[167]....
        /*0b0c*/ 	.word	0x00005b60
        /*0b10*/ 	.word	0x00000003
        /*0b14*/ 	.word	0x00000000
        /*0b18*/ 	.short	0x010a
        /*0b1a*/ 	.byte	0x3f
	.zero		1


	//   ....[168]....
        /*0b1c*/ 	.word	0x00005bd0
        /*0b20*/ 	.word	0x00000003
        /*0b24*/ 	.word	0xfffffff8
        /*0b28*/ 	.short	0x010a
        /*0b2a*/ 	.byte	0x3f
	.zero		1


	//   ....[169]....
        /*0b2c*/ 	.word	0x00005c20
        /*0b30*/ 	.word	0x00000003
        /*0b34*/ 	.word	0x00000000
        /*0b38*/ 	.short	0x010a
        /*0b3a*/ 	.byte	0x3f
	.zero		1


	//   ....[170]....
        /*0b3c*/ 	.word	0x00005c80
        /*0b40*/ 	.word	0x00000003
        /*0b44*/ 	.word	0x00000000
        /*0b48*/ 	.short	0x010a
        /*0b4a*/ 	.byte	0x3f
	.zero		1


	//   ....[171]....
        /*0b4c*/ 	.word	0x00005ce0
        /*0b50*/ 	.word	0x00000003
        /*0b54*/ 	.word	0x00000008
        /*0b58*/ 	.short	0x010a
        /*0b5a*/ 	.byte	0x3f
	.zero		1


	//   ....[172]....
        /*0b5c*/ 	.word	0x00005db0
        /*0b60*/ 	.word	0x0000000b
        /*0b64*/ 	.word	0x00000190
        /*0b68*/ 	.short	0x010a
        /*0b6a*/ 	.byte	0x3f
	.zero		1


	//   ....[173]....
        /*0b6c*/ 	.word	0x00005e80
        /*0b70*/ 	.word	0x00000007
        /*0b74*/ 	.word	0x00000000
        /*0b78*/ 	.short	0x010a
        /*0b7a*/ 	.byte	0x3f
	.zero		1


	//   ....[174]....
        /*0b7c*/ 	.word	0x00005ed0
        /*0b80*/ 	.word	0x00000009
        /*0b84*/ 	.word	0x00000000
        /*0b88*/ 	.short	0x010a
        /*0b8a*/ 	.byte	0x3f
	.zero		1


	//   ....[175]....
        /*0b8c*/ 	.word	0x00005f20
        /*0b90*/ 	.word	0x00000006
        /*0b94*/ 	.word	0x00000000
        /*0b98*/ 	.short	0x010a
        /*0b9a*/ 	.byte	0x3f
	.zero		1


	//   ....[176]....
        /*0b9c*/ 	.word	0x00005f70
        /*0ba0*/ 	.word	0x00000009
        /*0ba4*/ 	.word	0x00000000
        /*0ba8*/ 	.short	0x010a
        /*0baa*/ 	.byte	0x3f
	.zero		1


	//   ....[177]....
        /*0bac*/ 	.word	0x00005fc0
        /*0bb0*/ 	.word	0x00000006
        /*0bb4*/ 	.word	0x00000000
        /*0bb8*/ 	.short	0x010a
        /*0bba*/ 	.byte	0x3f
	.zero		1


	//   ....[178]....
        /*0bbc*/ 	.word	0x00006010
        /*0bc0*/ 	.word	0x00000009
        /*0bc4*/ 	.word	0x00000000
        /*0bc8*/ 	.short	0x010a
        /*0bca*/ 	.byte	0x3f
	.zero		1


	//   ....[179]....
        /*0bcc*/ 	.word	0x00006060
        /*0bd0*/ 	.word	0x00000006
        /*0bd4*/ 	.word	0x00000000
        /*0bd8*/ 	.short	0x010a
        /*0bda*/ 	.byte	0x3f
	.zero		1


	//   ....[180]....
        /*0bdc*/ 	.word	0x000060b0
        /*0be0*/ 	.word	0x00000009
        /*0be4*/ 	.word	0x00000000
        /*0be8*/ 	.short	0x010a
        /*0bea*/ 	.byte	0x3f
	.zero		1


	//   ....[181]....
        /*0bec*/ 	.word	0x00006100
        /*0bf0*/ 	.word	0x00000006
        /*0bf4*/ 	.word	0x00000000
        /*0bf8*/ 	.short	0x010a
        /*0bfa*/ 	.byte	0x3f
	.zero		1


	//   ....[182]....
        /*0bfc*/ 	.word	0x00006150
        /*0c00*/ 	.word	0x00000009
        /*0c04*/ 	.word	0x00000000
        /*0c08*/ 	.short	0x010a
        /*0c0a*/ 	.byte	0x3f
	.zero		1


	//   ....[183]....
        /*0c0c*/ 	.word	0x000061a0
        /*0c10*/ 	.word	0x00000006
        /*0c14*/ 	.word	0x00000000
        /*0c18*/ 	.short	0x010a
        /*0c1a*/ 	.byte	0x3f
	.zero		1


	//   ....[184]....
        /*0c1c*/ 	.word	0x000061f0
        /*0c20*/ 	.word	0x00000009
        /*0c24*/ 	.word	0x00000000
        /*0c28*/ 	.short	0x010a
        /*0c2a*/ 	.byte	0x3f
	.zero		1


	//   ....[185]....
        /*0c2c*/ 	.word	0x00006240
        /*0c30*/ 	.word	0x00000006
        /*0c34*/ 	.word	0x00000000
        /*0c38*/ 	.short	0x010a
        /*0c3a*/ 	.byte	0x3f
	.zero		1


	//   ....[186]....
        /*0c3c*/ 	.word	0x00006290
        /*0c40*/ 	.word	0x00000009
        /*0c44*/ 	.word	0x00000000
        /*0c48*/ 	.short	0x010a
        /*0c4a*/ 	.byte	0x3f
	.zero		1


	//   ....[187]....
        /*0c4c*/ 	.word	0x000062e0
        /*0c50*/ 	.word	0x00000006
        /*0c54*/ 	.word	0x00000000
        /*0c58*/ 	.short	0x010a
        /*0c5a*/ 	.byte	0x3f
	.zero		1


	//   ....[188]....
        /*0c5c*/ 	.word	0x00006330
        /*0c60*/ 	.word	0x00000009
        /*0c64*/ 	.word	0x00000000
        /*0c68*/ 	.short	0x010a
        /*0c6a*/ 	.byte	0x3f
	.zero		1


	//   ....[189]....
        /*0c6c*/ 	.word	0x00006380
        /*0c70*/ 	.word	0x00000006
        /*0c74*/ 	.word	0x00000000
        /*0c78*/ 	.short	0x010a
        /*0c7a*/ 	.byte	0x3f
	.zero		1


	//   ....[190]....
        /*0c7c*/ 	.word	0x000063d0
        /*0c80*/ 	.word	0x00000009
        /*0c84*/ 	.word	0x00000000
        /*0c88*/ 	.short	0x010a
        /*0c8a*/ 	.byte	0x3f
	.zero		1


	//   ....[191]....
        /*0c8c*/ 	.word	0x00006420
        /*0c90*/ 	.word	0x00000006
        /*0c94*/ 	.word	0x00000000
        /*0c98*/ 	.short	0x010a
        /*0c9a*/ 	.byte	0x3f
	.zero		1


	//   ....[192]....
        /*0c9c*/ 	.word	0x00006470
        /*0ca0*/ 	.word	0x00000009
        /*0ca4*/ 	.word	0x00000000
        /*0ca8*/ 	.short	0x010a
        /*0caa*/ 	.byte	0x3f
	.zero		1


	//   ....[193]....
        /*0cac*/ 	.word	0x000064c0
        /*0cb0*/ 	.word	0x00000006
        /*0cb4*/ 	.word	0x00000000
        /*0cb8*/ 	.short	0x010a
        /*0cba*/ 	.byte	0x3f
	.zero		1


	//   ....[194]....
        /*0cbc*/ 	.word	0x00006510
        /*0cc0*/ 	.word	0x00000009
        /*0cc4*/ 	.word	0x00000000
        /*0cc8*/ 	.short	0x010a
        /*0cca*/ 	.byte	0x3f
	.zero		1


	//   ....[195]....
        /*0ccc*/ 	.word	0x00006560
        /*0cd0*/ 	.word	0x00000006
        /*0cd4*/ 	.word	0x00000000
        /*0cd8*/ 	.short	0x010a
        /*0cda*/ 	.byte	0x3f
	.zero		1


	//   ....[196]....
        /*0cdc*/ 	.word	0x000065b0
        /*0ce0*/ 	.word	0x00000009
        /*0ce4*/ 	.word	0x00000000
        /*0ce8*/ 	.short	0x010a
        /*0cea*/ 	.byte	0x3f
	.zero		1


	//   ....[197]....
        /*0cec*/ 	.word	0x00006600
        /*0cf0*/ 	.word	0x00000006
        /*0cf4*/ 	.word	0x00000000
        /*0cf8*/ 	.short	0x010a
        /*0cfa*/ 	.byte	0x3f
	.zero		1


	//   ....[198]....
        /*0cfc*/ 	.word	0x00006650
        /*0d00*/ 	.word	0x00000009
        /*0d04*/ 	.word	0x00000000
        /*0d08*/ 	.short	0x010a
        /*0d0a*/ 	.byte	0x3f
	.zero		1


	//   ....[199]....
        /*0d0c*/ 	.word	0x000066a0
        /*0d10*/ 	.word	0x00000006
        /*0d14*/ 	.word	0x00000000
        /*0d18*/ 	.short	0x010a
        /*0d1a*/ 	.byte	0x3f
	.zero		1


	//   ....[200]....
        /*0d1c*/ 	.word	0x000066f0
        /*0d20*/ 	.word	0x00000009
        /*0d24*/ 	.word	0x00000000
        /*0d28*/ 	.short	0x010a
        /*0d2a*/ 	.byte	0x3f
	.zero		1


	//   ....[201]....
        /*0d2c*/ 	.word	0x00006740
        /*0d30*/ 	.word	0x00000006
        /*0d34*/ 	.word	0x00000000
        /*0d38*/ 	.short	0x010a
        /*0d3a*/ 	.byte	0x3f
	.zero		1


	//   ....[202]....
        /*0d3c*/ 	.word	0x00006790
        /*0d40*/ 	.word	0x00000009
        /*0d44*/ 	.word	0x00000000
        /*0d48*/ 	.short	0x010a
        /*0d4a*/ 	.byte	0x3f
	.zero		1


	//   ....[203]....
        /*0d4c*/ 	.word	0x000067e0
        /*0d50*/ 	.word	0x00000006
        /*0d54*/ 	.word	0x00000000
        /*0d58*/ 	.short	0x010a
        /*0d5a*/ 	.byte	0x3f
	.zero		1


	//   ....[204]....
        /*0d5c*/ 	.word	0x00006830
        /*0d60*/ 	.word	0x00000009
        /*0d64*/ 	.word	0x00000000
        /*0d68*/ 	.short	0x010a
        /*0d6a*/ 	.byte	0x3f
	.zero		1


	//   ....[205]....
        /*0d6c*/ 	.word	0x00006880
        /*0d70*/ 	.word	0x00000006
        /*0d74*/ 	.word	0x00000000
        /*0d78*/ 	.short	0x010a
        /*0d7a*/ 	.byte	0x3f
	.zero		1


	//   ....[206]....
        /*0d7c*/ 	.word	0x000068d0
        /*0d80*/ 	.word	0x00000009
        /*0d84*/ 	.word	0x00000000
        /*0d88*/ 	.short	0x010a
        /*0d8a*/ 	.byte	0x3f
	.zero		1


	//   ....[207]....
        /*0d8c*/ 	.word	0x00006920
        /*0d90*/ 	.word	0x00000006
        /*0d94*/ 	.word	0x00000000
        /*0d98*/ 	.short	0x010a
        /*0d9a*/ 	.byte	0x3f
	.zero		1


	//   ....[208]....
        /*0d9c*/ 	.word	0x00006970
        /*0da0*/ 	.word	0x00000009
        /*0da4*/ 	.word	0x00000000
        /*0da8*/ 	.short	0x010a
        /*0daa*/ 	.byte	0x3f
	.zero		1


	//   ....[209]....
        /*0dac*/ 	.word	0x000069c0
        /*0db0*/ 	.word	0x00000006
        /*0db4*/ 	.word	0x00000000
        /*0db8*/ 	.short	0x010a
        /*0dba*/ 	.byte	0x3f
	.zero		1


	//   ....[210]....
        /*0dbc*/ 	.word	0x00006a10
        /*0dc0*/ 	.word	0x00000009
        /*0dc4*/ 	.word	0x00000000
        /*0dc8*/ 	.short	0x010a
        /*0dca*/ 	.byte	0x3f
	.zero		1


	//   ....[211]....
        /*0dcc*/ 	.word	0x00006a60
        /*0dd0*/ 	.word	0x00000006
        /*0dd4*/ 	.word	0x00000000
        /*0dd8*/ 	.short	0x010a
        /*0dda*/ 	.byte	0x3f
	.zero		1


	//   ....[212]....
        /*0ddc*/ 	.word	0x00006ab0
        /*0de0*/ 	.word	0x00000009
        /*0de4*/ 	.word	0x00000000
        /*0de8*/ 	.short	0x010a
        /*0dea*/ 	.byte	0x3f
	.zero		1


	//   ....[213]....
        /*0dec*/ 	.word	0x00006b00
        /*0df0*/ 	.word	0x00000006
        /*0df4*/ 	.word	0x00000000
        /*0df8*/ 	.short	0x010a
        /*0dfa*/ 	.byte	0x3f
	.zero		1


	//   ....[214]....
        /*0dfc*/ 	.word	0x00006b50
        /*0e00*/ 	.word	0x00000009
        /*0e04*/ 	.word	0x00000000
        /*0e08*/ 	.short	0x010a
        /*0e0a*/ 	.byte	0x3f
	.zero		1


	//   ....[215]....
        /*0e0c*/ 	.word	0x00006ba0
        /*0e10*/ 	.word	0x00000006
        /*0e14*/ 	.word	0x00000000
        /*0e18*/ 	.short	0x010a
        /*0e1a*/ 	.byte	0x3f
	.zero		1


	//   ....[216]....
        /*0e1c*/ 	.word	0x00006bf0
        /*0e20*/ 	.word	0x00000009
        /*0e24*/ 	.word	0x00000000
        /*0e28*/ 	.short	0x010a
        /*0e2a*/ 	.byte	0x3f
	.zero		1


	//   ....[217]....
        /*0e2c*/ 	.word	0x00006c40
        /*0e30*/ 	.word	0x00000006
        /*0e34*/ 	.word	0x00000000
        /*0e38*/ 	.short	0x010a
        /*0e3a*/ 	.byte	0x3f
	.zero		1


	//   ....[218]....
        /*0e3c*/ 	.word	0x00006c90
        /*0e40*/ 	.word	0x00000009
        /*0e44*/ 	.word	0x00000000
        /*0e48*/ 	.short	0x010a
        /*0e4a*/ 	.byte	0x3f
	.zero		1


	//   ....[219]....
        /*0e4c*/ 	.word	0x00006ce0
        /*0e50*/ 	.word	0x00000006
        /*0e54*/ 	.word	0x00000000
        /*0e58*/ 	.short	0x010a
        /*0e5a*/ 	.byte	0x3f
	.zero		1


	//   ....[220]....
        /*0e5c*/ 	.word	0x00006d30
        /*0e60*/ 	.word	0x00000009
        /*0e64*/ 	.word	0x00000000
        /*0e68*/ 	.short	0x010a
        /*0e6a*/ 	.byte	0x3f
	.zero		1


	//   ....[221]....
        /*0e6c*/ 	.word	0x00006d80
        /*0e70*/ 	.word	0x00000006
        /*0e74*/ 	.word	0x00000000
        /*0e78*/ 	.short	0x010a
        /*0e7a*/ 	.byte	0x3f
	.zero		1


	//----- nvinfo : EIATTR_NUM_MBARRIERS
	.align		4
.L_35:
        /*0e7c*/ 	.byte	0x03, 0x38
        /*0e7e*/ 	.short	0x006a


	//----- nvinfo : EIATTR_EXIT_INSTR_OFFSETS
	.align		4
        /*0e80*/ 	.byte	0x04, 0x1c
        /*0e82*/ 	.short	(.L_37 - .L_36)


	//   ....[0]....
.L_36:
        /*0e84*/ 	.word	0x00001790


	//   ....[1]....
        /*0e88*/ 	.word	0x000017f0


	//   ....[2]....
        /*0e8c*/ 	.word	0x00003220


	//   ....[3]....
        /*0e90*/ 	.word	0x00003250


	//   ....[4]....
        /*0e94*/ 	.word	0x00005bb0


	//----- nvinfo : EIATTR_MAX_THREADS
	.align		4
.L_37:
        /*0e98*/ 	.byte	0x04, 0x05
        /*0e9a*/ 	.short	(.L_39 - .L_38)
.L_38:
        /*0e9c*/ 	.word	0x00000180
        /*0ea0*/ 	.word	0x00000001
        /*0ea4*/ 	.word	0x00000001


	//----- nvinfo : EIATTR_CRS_STACK_SIZE
	.align		4
.L_39:
        /*0ea8*/ 	.byte	0x04, 0x1e
        /*0eaa*/ 	.short	(.L_41 - .L_40)
.L_40:
        /*0eac*/ 	.word	0x00000000


	//----- nvinfo : EIATTR_CBANK_PARAM_SIZE
	.align		4
.L_41:
        /*0eb0*/ 	.byte	0x03, 0x19
        /*0eb2*/ 	.short	0x0470


	//----- nvinfo : EIATTR_PARAM_CBANK
	.align		4
        /*0eb4*/ 	.byte	0x04, 0x0a
        /*0eb6*/ 	.short	(.L_43 - .L_42)
	.align		4
.L_42:
        /*0eb8*/ 	.word	index@(.nv.constant0._ZN7cutlass13device_kernelINS_4gemm6kernel13GemmUniversalIN4cute5tupleIJiiiiEEENS1_10collective13CollectiveMmaINS1_34MainloopSm90TmaGmmaWarpSpecializedILi50ENS5_IJNS4_1CILi1EEESB_SB_EEENS1_32KernelTmaWarpSpecializedPingpongEEENS5_IJNSA_ILi64EEENSA_ILi8EEENSA_ILi32EEEEEENS_10bfloat16_tENS5_IJlSB_lEEESJ_NS5_IJSB_llEEENS4_8TiledMMAINS4_8MMA_AtomIJNS4_4SM904GMMA26MMA_64x8x16_F32BF16BF16_SSILNSP_5MajorE0ELSR_1ELNSP_7ScaleInE1ELSS_1EEEEEENS4_6LayoutISC_NS5_IJNSA_ILi0EEESW_SW_EEEEENS5_IJNS4_10UnderscoreESZ_SZ_EEEEENS4_13SM90_TMA_LOADENS4_14ComposedLayoutINS4_7SwizzleILi2ELi4ELi3EEENS4_18smem_ptr_flag_bitsILi16EEENSV_INS5_IJSG_SH_EEENS5_IJSH_SB_EEEEEEEvNS4_8identityES12_NS13_INS14_ILi0ELi4ELi3EEES17_NSV_INS5_IJSG_SG_EEENS5_IJSB_SG_EEEEEEEvS1C_EENS_8epilogue10collective6detail29Sm90TmaWarpSpecializedAdapterINS1K_15DefaultEpilogueIfSK_SK_NS1J_6thread17LinearCombinationIfLi1EffLNS1O_9ScaleType4KindE0ELNS_15FloatRoundStyleE2EfEENS1_15EpilogueDefaultEEEEEvvEEEEvNT_6ParamsE)
        /*0ebc*/ 	.short	0x0210
        /*0ebe*/ 	.short	0x0470


	//----- nvinfo : EIATTR_SW_WAR
	.align		4
.L_43:
        /*0ec0*/ 	.byte	0x04, 0x36
        /*0ec2*/ 	.short	(.L_45 - .L_44)
.L_44:
        /*0ec4*/ 	.word	0x00000008
.L_45:


//--------------------- .nv.callgraph             --------------------------
	.section	.nv.callgraph,"",@"SHT_CUDA_CALLGRAPH"
	.align	4
	.sectionentsize	8
	.align		4
        /*0000*/ 	.word	0x00000000
	.align		4
        /*0004*/ 	.word	0xffffffff
	.align		4
        /*0008*/ 	.word	index@(_ZN7cutlass13device_kernelINS_4gemm6kernel13GemmUniversalIN4cute5tupleIJiiiiEEENS1_10collective13CollectiveMmaINS1_34MainloopSm90TmaGmmaWarpSpecializedILi50ENS5_IJNS4_1CILi1EEESB_SB_EEENS1_32KernelTmaWarpSpecializedPingpongEEENS5_IJNSA_ILi64EEENSA_ILi8EEENSA_ILi32EEEEEENS_10bfloat16_tENS5_IJlSB_lEEESJ_NS5_IJSB_llEEENS4_8TiledMMAINS4_8MMA_AtomIJNS4_4SM904GMMA26MMA_64x8x16_F32BF16BF16_SSILNSP_5MajorE0ELSR_1ELNSP_7ScaleInE1ELSS_1EEEEEENS4_6LayoutISC_NS5_IJNSA_ILi0EEESW_SW_EEEEENS5_IJNS4_10UnderscoreESZ_SZ_EEEEENS4_13SM90_TMA_LOADENS4_14ComposedLayoutINS4_7SwizzleILi2ELi4ELi3EEENS4_18smem_ptr_flag_bitsILi16EEENSV_INS5_IJSG_SH_EEENS5_IJSH_SB_EEEEEEEvNS4_8identityES12_NS13_INS14_ILi0ELi4ELi3EEES17_NSV_INS5_IJSG_SG_EEENS5_IJSB_SG_EEEEEEEvS1C_EENS_8epilogue10collective6detail29Sm90TmaWarpSpecializedAdapterINS1K_15DefaultEpilogueIfSK_SK_NS1J_6thread17LinearCombinationIfLi1EffLNS1O_9ScaleType4KindE0ELNS_15FloatRoundStyleE2EfEENS1_15EpilogueDefaultEEEEEvvEEEEvNT_6ParamsE)
	.align		4
        /*000c*/ 	.word	index@(__assertfail)
	.align		4
        /*0010*/ 	.word	0x00000000
	.align		4
        /*0014*/ 	.word	0xfffffffe
	.align		4
        /*0018*/ 	.word	0x00000000
	.align		4
        /*001c*/ 	.word	0xfffffffd
	.align		4
        /*0020*/ 	.word	0x00000000
	.align		4
        /*0024*/ 	.word	0xfffffffc


//--------------------- .nv.constant4             --------------------------
	.section	.nv.constant4,"a",@progbits
	.align	8
	.align		8
.nv.constant4:
        /*0000*/ 	.dword	__assertfail
	.align		8
        /*0008*/ 	.dword	__unnamed_1
	.align		8
        /*0010*/ 	.dword	_ZN39_INTERNAL_d8843646_4_k_cu_34c9327c_29244cuda3std3__45__cpo5beginE
	.align		8
        /*0018*/ 	.dword	_ZN39_INTERNAL_d8843646_4_k_cu_34c9327c_29244cuda3std3__45__cpo3endE
	.align		8
        /*0020*/ 	.dword	_ZN39_INTERNAL_d8843646_4_k_cu_34c9327c_29244cuda3std3__45__cpo6cbeginE
	.align		8
        /*0028*/ 	.dword	_ZN39_INTERNAL_d8843646_4_k_cu_34c9327c_29244cuda3std3__45__cpo4cendE
	.align		8
        /*0030*/ 	.dword	_ZN39_INTERNAL_d8843646_4_k_cu_34c9327c_29244cuda3std3__441_GLOBAL__N__d8843646_4_k_cu_34c9327c_29246ignoreE
	.align		8
        /*0038*/ 	.dword	_ZN39_INTERNAL_d8843646_4_k_cu_34c9327c_29244cuda3std3__419piecewise_constructE
	.align		8
        /*0040*/ 	.dword	_ZN39_INTERNAL_d8843646_4_k_cu_34c9327c_29244cuda3std3__48in_placeE
	.align		8
        /*0048*/ 	.dword	_ZN39_INTERNAL_d8843646_4_k_cu_34c9327c_29244cuda3std6ranges3__45__cpo4swapE
	.align		8
        /*0050*/ 	.dword	_ZN39_INTERNAL_d8843646_4_k_cu_34c9327c_29244cuda3std6ranges3__45__cpo9iter_moveE
	.align		8
        /*0058*/ 	.dword	_ZN39_INTERNAL_d8843646_4_k_cu_34c9327c_29244cute7productE
	.align		8
        /*0060*/ 	.dword	_ZN39_INTERNAL_d8843646_4_k_cu_34c9327c_29244cute1_E
	.align		8
        /*0068*/ 	.dword	$str$22
	.align		8
        /*0070*/ 	.dword	$str$23


//--------------------- .text._ZN7cutlass13device_kernelINS_4gemm6kernel13GemmUniversalIN4cute5tupleIJiiiiEEENS1_10collective13CollectiveMmaINS1_34MainloopSm90TmaGmmaWarpSpecializedILi50ENS5_IJNS4_1CILi1EEESB_SB_EEENS1_32KernelTmaWarpSpecializedPingpongEEENS5_IJNSA_ILi64EEENSA_ILi8EEENSA_ILi32EEEEEENS_10bfloat16_tENS5_IJlSB_lEEESJ_NS5_IJSB_llEEENS4_8TiledMMAINS4_8MMA_AtomIJNS4_4SM904GMMA26MMA_64x8x16_F32BF16BF16_SSILNSP_5MajorE0ELSR_1ELNSP_7ScaleInE1ELSS_1EEEEEENS4_6LayoutISC_NS5_IJNSA_ILi0EEESW_SW_EEEEENS5_IJNS4_10UnderscoreESZ_SZ_EEEEENS4_13SM90_TMA_LOADENS4_14ComposedLayoutINS4_7SwizzleILi2ELi4ELi3EEENS4_18smem_ptr_flag_bitsILi16EEENSV_INS5_IJSG_SH_EEENS5_IJSH_SB_EEEEEEEvNS4_8identityES12_NS13_INS14_ILi0ELi4ELi3EEES17_NSV_INS5_IJSG_SG_EEENS5_IJSB_SG_EEEEEEEvS1C_EENS_8epilogue10collective6detail29Sm90TmaWarpSpecializedAdapterINS1K_15DefaultEpilogueIfSK_SK_NS1J_6thread17LinearCombinationIfLi1EffLNS1O_9ScaleType4KindE0ELNS_15FloatRoundStyleE2EfEENS1_15EpilogueDefaultEEEEEvvEEEEvNT_6ParamsE --------------------------
	.section	.text._ZN7cutlass13device_kernelINS_4gemm6kernel13GemmUniversalIN4cute5tupleIJiiiiEEENS1_10collective13CollectiveMmaINS1_34MainloopSm90TmaGmmaWarpSpecializedILi50ENS5_IJNS4_1CILi1EEESB_SB_EEENS1_32KernelTmaWarpSpecializedPingpongEEENS5_IJNSA_ILi64EEENSA_ILi8EEENSA_ILi32EEEEEENS_10bfloat16_tENS5_IJlSB_lEEESJ_NS5_IJSB_llEEENS4_8TiledMMAINS4_8MMA_AtomIJNS4_4SM904GMMA26MMA_64x8x16_F32BF16BF16_SSILNSP_5MajorE0ELSR_1ELNSP_7ScaleInE1ELSS_1EEEEEENS4_6LayoutISC_NS5_IJNSA_ILi0EEESW_SW_EEEEENS5_IJNS4_10UnderscoreESZ_SZ_EEEEENS4_13SM90_TMA_LOADENS4_14ComposedLayoutINS4_7SwizzleILi2ELi4ELi3EEENS4_18smem_ptr_flag_bitsILi16EEENSV_INS5_IJSG_SH_EEENS5_IJSH_SB_EEEEEEEvNS4_8identityES12_NS13_INS14_ILi0ELi4ELi3EEES17_NSV_INS5_IJSG_SG_EEENS5_IJSB_SG_EEEEEEEvS1C_EENS_8epilogue10collective6detail29Sm90TmaWarpSpecializedAdapterINS1K_15DefaultEpilogueIfSK_SK_NS1J_6thread17LinearCombinationIfLi1EffLNS1O_9ScaleType4KindE0ELNS_15FloatRoundStyleE2EfEENS1_15EpilogueDefaultEEEEEvvEEEEvNT_6ParamsE,"ax",@progbits
	.align	128
.text._ZN7cutlass13device_kernelINS_4gemm6kernel13GemmUniversalIN4cute5tupleIJiiiiEEENS1_10collective13CollectiveMmaINS1_34MainloopSm90TmaGmmaWarpSpecializedILi50ENS5_IJNS4_1CILi1EEESB_SB_EEENS1_32KernelTmaWarpSpecializedPingpongEEENS5_IJNSA_ILi64EEENSA_ILi8EEENSA_ILi32EEEEEENS_10bfloat16_tENS5_IJlSB_lEEESJ_NS5_IJSB_llEEENS4_8TiledMMAINS4_8MMA_AtomIJNS4_4SM904GMMA26MMA_64x8x16_F32BF16BF16_SSILNSP_5MajorE0ELSR_1ELNSP_7ScaleInE1ELSS_1EEEEEENS4_6LayoutISC_NS5_IJNSA_ILi0EEESW_SW_EEEEENS5_IJNS4_10UnderscoreESZ_SZ_EEEEENS4_13SM90_TMA_LOADENS4_14ComposedLayoutINS4_7SwizzleILi2ELi4ELi3EEENS4_18smem_ptr_flag_bitsILi16EEENSV_INS5_IJSG_SH_EEENS5_IJSH_SB_EEEEEEEvNS4_8identityES12_NS13_INS14_ILi0ELi4ELi3EEES17_NSV_INS5_IJSG_SG_EEENS5_IJSB_SG_EEEEEEEvS1C_EENS_8epilogue10collective6detail29Sm90TmaWarpSpecializedAdapterINS1K_15DefaultEpilogueIfSK_SK_NS1J_6thread17LinearCombinationIfLi1EffLNS1O_9ScaleType4KindE0ELNS_15FloatRoundStyleE2EfEENS1_15EpilogueDefaultEEEEEvvEEEEvNT_6ParamsE:
        .type           _ZN7cutlass13device_kernelINS_4gemm6kernel13GemmUniversalIN4cute5tupleIJiiiiEEENS1_10collective13CollectiveMmaINS1_34MainloopSm90TmaGmmaWarpSpecializedILi50ENS5_IJNS4_1CILi1EEESB_SB_EEENS1_32KernelTmaWarpSpecializedPingpongEEENS5_IJNSA_ILi64EEENSA_ILi8EEENSA_ILi32EEEEEENS_10bfloat16_tENS5_IJlSB_lEEESJ_NS5_IJSB_llEEENS4_8TiledMMAINS4_8MMA_AtomIJNS4_4SM904GMMA26MMA_64x8x16_F32BF16BF16_SSILNSP_5MajorE0ELSR_1ELNSP_7ScaleInE1ELSS_1EEEEEENS4_6LayoutISC_NS5_IJNSA_ILi0EEESW_SW_EEEEENS5_IJNS4_10UnderscoreESZ_SZ_EEEEENS4_13SM90_TMA_LOADENS4_14ComposedLayoutINS4_7SwizzleILi2ELi4ELi3EEENS4_18smem_ptr_flag_bitsILi16EEENSV_INS5_IJSG_SH_EEENS5_IJSH_SB_EEEEEEEvNS4_8identityES12_NS13_INS14_ILi0ELi4ELi3EEES17_NSV_INS5_IJSG_SG_EEENS5_IJSB_SG_EEEEEEEvS1C_EENS_8epilogue10collective6detail29Sm90TmaWarpSpecializedAdapterINS1K_15DefaultEpilogueIfSK_SK_NS1J_6thread17LinearCombinationIfLi1EffLNS1O_9ScaleType4KindE0ELNS_15FloatRoundStyleE2EfEENS1_15EpilogueDefaultEEEEEvvEEEEvNT_6ParamsE,@function
        .size           _ZN7cutlass13device_kernelINS_4gemm6kernel13GemmUniversalIN4cute5tupleIJiiiiEEENS1_10collective13CollectiveMmaINS1_34MainloopSm90TmaGmmaWarpSpecializedILi50ENS5_IJNS4_1CILi1EEESB_SB_EEENS1_32KernelTmaWarpSpecializedPingpongEEENS5_IJNSA_ILi64EEENSA_ILi8EEENSA_ILi32EEEEEENS_10bfloat16_tENS5_IJlSB_lEEESJ_NS5_IJSB_llEEENS4_8TiledMMAINS4_8MMA_AtomIJNS4_4SM904GMMA26MMA_64x8x16_F32BF16BF16_SSILNSP_5MajorE0ELSR_1ELNSP_7ScaleInE1ELSS_1EEEEEENS4_6LayoutISC_NS5_IJNSA_ILi0EEESW_SW_EEEEENS5_IJNS4_10UnderscoreESZ_SZ_EEEEENS4_13SM90_TMA_LOADENS4_14ComposedLayoutINS4_7SwizzleILi2ELi4ELi3EEENS4_18smem_ptr_flag_bitsILi16EEENSV_INS5_IJSG_SH_EEENS5_IJSH_SB_EEEEEEEvNS4_8identityES12_NS13_INS14_ILi0ELi4ELi3EEES17_NSV_INS5_IJSG_SG_EEENS5_IJSB_SG_EEEEEEEvS1C_EENS_8epilogue10collective6detail29Sm90TmaWarpSpecializedAdapterINS1K_15DefaultEpilogueIfSK_SK_NS1J_6thread17LinearCombinationIfLi1EffLNS1O_9ScaleType4KindE0ELNS_15FloatRoundStyleE2EfEENS1_15EpilogueDefaultEEEEEvvEEEEvNT_6ParamsE,(.L_x_170 - _ZN7cutlass13device_kernelINS_4gemm6kernel13GemmUniversalIN4cute5tupleIJiiiiEEENS1_10collective13CollectiveMmaINS1_34MainloopSm90TmaGmmaWarpSpecializedILi50ENS5_IJNS4_1CILi1EEESB_SB_EEENS1_32KernelTmaWarpSpecializedPingpongEEENS5_IJNSA_ILi64EEENSA_ILi8EEENSA_ILi32EEEEEENS_10bfloat16_tENS5_IJlSB_lEEESJ_NS5_IJSB_llEEENS4_8TiledMMAINS4_8MMA_AtomIJNS4_4SM904GMMA26MMA_64x8x16_F32BF16BF16_SSILNSP_5MajorE0ELSR_1ELNSP_7ScaleInE1ELSS_1EEEEEENS4_6LayoutISC_NS5_IJNSA_ILi0EEESW_SW_EEEEENS5_IJNS4_10UnderscoreESZ_SZ_EEEEENS4_13SM90_TMA_LOADENS4_14ComposedLayoutINS4_7SwizzleILi2ELi4ELi3EEENS4_18smem_ptr_flag_bitsILi16EEENSV_INS5_IJSG_SH_EEENS5_IJSH_SB_EEEEEEEvNS4_8identityES12_NS13_INS14_ILi0ELi4ELi3EEES17_NSV_INS5_IJSG_SG_EEENS5_IJSB_SG_EEEEEEEvS1C_EENS_8epilogue10collective6detail29Sm90TmaWarpSpecializedAdapterINS1K_15DefaultEpilogueIfSK_SK_NS1J_6thread17LinearCombinationIfLi1EffLNS1O_9ScaleType4KindE0ELNS_15FloatRoundStyleE2EfEENS1_15EpilogueDefaultEEEEEvvEEEEvNT_6ParamsE)
        .other          _ZN7cutlass13device_kernelINS_4gemm6kernel13GemmUniversalIN4cute5tupleIJiiiiEEENS1_10collective13CollectiveMmaINS1_34MainloopSm90TmaGmmaWarpSpecializedILi50ENS5_IJNS4_1CILi1EEESB_SB_EEENS1_32KernelTmaWarpSpecializedPingpongEEENS5_IJNSA_ILi64EEENSA_ILi8EEENSA_ILi32EEEEEENS_10bfloat16_tENS5_IJlSB_lEEESJ_NS5_IJSB_llEEENS4_8TiledMMAINS4_8MMA_AtomIJNS4_4SM904GMMA26MMA_64x8x16_F32BF16BF16_SSILNSP_5MajorE0ELSR_1ELNSP_7ScaleInE1ELSS_1EEEEEENS4_6LayoutISC_NS5_IJNSA_ILi0EEESW_SW_EEEEENS5_IJNS4_10UnderscoreESZ_SZ_EEEEENS4_13SM90_TMA_LOADENS4_14ComposedLayoutINS4_7SwizzleILi2ELi4ELi3EEENS4_18smem_ptr_flag_bitsILi16EEENSV_INS5_IJSG_SH_EEENS5_IJSH_SB_EEEEEEEvNS4_8identityES12_NS13_INS14_ILi0ELi4ELi3EEES17_NSV_INS5_IJSG_SG_EEENS5_IJSB_SG_EEEEEEEvS1C_EENS_8epilogue10collective6detail29Sm90TmaWarpSpecializedAdapterINS1K_15DefaultEpilogueIfSK_SK_NS1J_6thread17LinearCombinationIfLi1EffLNS1O_9ScaleType4KindE0ELNS_15FloatRoundStyleE2EfEENS1_15EpilogueDefaultEEEEEvvEEEEvNT_6ParamsE,@"STO_CUDA_ENTRY STV_DEFAULT"
_ZN7cutlass13device_kernelINS_4gemm6kernel13GemmUniversalIN4cute5tupleIJiiiiEEENS1_10collective13CollectiveMmaINS1_34MainloopSm90TmaGmmaWarpSpecializedILi50ENS5_IJNS4_1CILi1EEESB_SB_EEENS1_32KernelTmaWarpSpecializedPingpongEEENS5_IJNSA_ILi64EEENSA_ILi8EEENSA_ILi32EEEEEENS_10bfloat16_tENS5_IJlSB_lEEESJ_NS5_IJSB_llEEENS4_8TiledMMAINS4_8MMA_AtomIJNS4_4SM904GMMA26MMA_64x8x16_F32BF16BF16_SSILNSP_5MajorE0ELSR_1ELNSP_7ScaleInE1ELSS_1EEEEEENS4_6LayoutISC_NS5_IJNSA_ILi0EEESW_SW_EEEEENS5_IJNS4_10UnderscoreESZ_SZ_EEEEENS4_13SM90_TMA_LOADENS4_14ComposedLayoutINS4_7SwizzleILi2ELi4ELi3EEENS4_18smem_ptr_flag_bitsILi16EEENSV_INS5_IJSG_SH_EEENS5_IJSH_SB_EEEEEEEvNS4_8identityES12_NS13_INS14_ILi0ELi4ELi3EEES17_NSV_INS5_IJSG_SG_EEENS5_IJSB_SG_EEEEEEEvS1C_EENS_8epilogue10collective6detail29Sm90TmaWarpSpecializedAdapterINS1K_15DefaultEpilogueIfSK_SK_NS1J_6thread17LinearCombinationIfLi1EffLNS1O_9ScaleType4KindE0ELNS_15FloatRoundStyleE2EfEENS1_15EpilogueDefaultEEEEEvvEEEEvNT_6ParamsE:
[----:B------:R-:W0:Y:S01]  /*0000*/  LDC R1, c[0x0][0x28] ;  /* 0x00000a00ff017b82 */ /* 0x000e220000000800 */
[----:B------:R-:W1:Y:S01]  /*0010*/  S2R R2, SR_TID.X ;  /* 0x0000000000027919 */ /* 0x000e620000002100 */
[----:B------:R-:W-:Y:S01]  /*0020*/  ELECT P0, URZ, PT ;  /* 0x00000000003f782f */ /* 0x000fe20003800000 */
[----:B------:R-:W-:Y:S01]  /*0030*/  BSSY B0, `(.L_x_0) ;  /* 0x000000f000007945 */ /* 0x000fe20003800000 */
[--C-:B-1----:R-:W-:Y:S02]  /*0040*/  SHF.R.U32.HI R0, RZ, 0x5, R2.reuse ;  /* 0x00000005ff007819 */ /* 0x102fe40000011602 */
[----:B------:R-:W-:-:S03]  /*0050*/  SHF.R.U32.HI R5, RZ, 0x7, R2 ;  /* 0x00000007ff057819 */ /* 0x000fc60000011602 */
[----:B------:R-:W1:Y:S04]  /*0060*/  SHFL.IDX PT, R3, R0, RZ, 0x1f ;  /* 0x00001fff00037589 */ /* 0x000e6800000e0000 */
[----:B------:R2:W3:Y:S01]  /*0070*/  SHFL.IDX PT, R6, R5, RZ, 0x1f ;  /* 0x00001fff05067589 */ /* 0x0004e200000e0000 */
[----:B-1----:R-:W-:-:S13]  /*0080*/  ISETP.NE.OR P0, PT, R3, RZ, !P0 ;  /* 0x000000ff0300720c */ /* 0x002fda0004705670 */
[----:B0-23--:R-:W-:Y:S05]  /*0090*/  @P0 BRA `(.L_x_1) ;  /* 0x0000000000200947 */ /* 0x00dfea0003800000 */
[----:B------:R-:W-:Y:S02]  /*00a0*/  ULDC.64 UR4, c[0x0][0x198] ;  /* 0x0000660000047ab9 */ /* 0x000fe40000000a00 */
[----:B------:R-:W-:Y:S02]  /*00b0*/  UIADD3 UR6, UP0, UR4, 0xf0, URZ ;  /* 0x000000f004067890 */ /* 0x000fe4000ff1e03f */
[----:B------:R-:W-:Y:S02]  /*00c0*/  UIADD3 UR4, UP1, UR4, 0x1f0, URZ ;  /* 0x000001f004047890 */ /* 0x000fe4000ff3e03f */
[----:B------:R-:W-:Y:S02]  /*00d0*/  UIADD3.X UR7, URZ, UR5, URZ, UP0, !UPT ;  /* 0x000000053f077290 */ /* 0x000fe400087fe43f */
[----:B------:R-:W-:-:S07]  /*00e0*/  UIADD3.X UR5, URZ, UR5, URZ, UP1, !UPT ;  /* 0x000000053f057290 */ /* 0x000fce0008ffe43f */
[----:B------:R0:W-:Y:S02]  /*00f0*/  UTMACCTL.PF [UR6] ;  /* 0x00000000060079b9 */ /* 0x0001e40008040000 */
[----:B------:R0:W-:Y:S02]  /*0100*/  UTMACCTL.PF [UR4] ;  /* 0x00000000040079b9 */ /* 0x0001e40008040000 */
[----:B0-----:R-:W-:Y:S01]  /*0110*/  NOP ;  /* 0x0000000000007918 */ /* 0x001fe20000000000 */
.L_x_1:
[----:B------:R-:W-:Y:S05]  /*0120*/  BSYNC B0 ;  /* 0x0000000000007941 */ /* 0x000fea0003800000 */
.L_x_0:
[----:B------:R-:W0:Y:S02]  /*0130*/  SHFL.IDX PT, R4, R0, RZ, 0x1f ;  /* 0x00001fff00047589 */ /* 0x000e2400000e0000 */
[----:B0-----:R-:W-:-:S13]  /*0140*/  ISETP.NE.AND P0, PT, R4, RZ, PT ;  /* 0x000000ff0400720c */ /* 0x001fda0003f05270 */
[----:B------:R-:W-:Y:S05]  /*0150*/  @P0 BRA `(.L_x_2) ;  /* 0x0000000400d40947 */ /* 0x000fea0003800000 */
[----:B------:R-:W-:Y:S01]  /*0160*/  ELECT P0, URZ, PT ;  /* 0x00000000003f782f */ /* 0x000fe20003800000 */
[----:B------:R-:W-:-:S12]  /*0170*/  BSSY B0, `(.L_x_2) ;  /* 0x0000073000007945 */ /* 0x000fd80003800000 */
[----:B------:R-:W-:Y:S05]  /*0180*/  @!P0 BRA `(.L_x_3) ;  /* 0x0000000400c48947 */ /* 0x000fea0003800000 */
[----:B------:R-:W0:Y:S01]  /*0190*/  S2UR UR8, SR_CgaCtaId ;  /* 0x00000000000879c3 */ /* 0x000e220000008800 */
[----:B------:R-:W-:Y:S01]  /*01a0*/  UMOV UR4, 0x400 ;  /* 0x0000040000047882 */ /* 0x000fe20000000000 */
[----:B------:R-:W-:Y:S01]  /*01b0*/  UMOV UR5, 0x1 ;  /* 0x0000000100057882 */ /* 0x000fe20000000000 */
[----:B------:R-:W-:Y:S02]  /*01c0*/  UMOV UR6, 0x80 ;  /* 0x0000008000067882 */ /* 0x000fe40000000000 */
[----:B------:R-:W-:-:S04]  /*01d0*/  UIADD3 UR6, -UR6, 0x100000, URZ ;  /* 0x0010000006067890 */ /* 0x000fc8000fffe13f */
[----:B------:R-:W-:Y:S02]  /*01e0*/  USHF.L.U32 UR7, UR6, 0xb, URZ ;  /* 0x0000000b06077899 */ /* 0x000fe4000800063f */
[----:B------:R-:W-:Y:S02]  /*01f0*/  USHF.L.U32 UR6, UR6, 0x1, URZ ;  /* 0x0000000106067899 */ /* 0x000fe4000800063f */
[----:B0-----:R-:W-:Y:S02]  /*0200*/  ULEA UR8, UR8, UR4, 0x18 ;  /* 0x0000000408087291 */ /* 0x001fe4000f8ec03f */
[----:B------:R-:W-:-:S04]  /*0210*/  UIADD3 UR4, -UR5, 0x100000, URZ ;  /* 0x0010000005047890 */ /* 0x000fc8000fffe13f */
[----:B------:R-:W-:Y:S02]  /*0220*/  USHF.L.U32 UR5, UR4, 0xb, URZ ;  /* 0x0000000b04057899 */ /* 0x000fe4000800063f */
[----:B------:R-:W-:Y:S01]  /*0230*/  USHF.L.U32 UR4, UR4, 0x1, URZ ;  /* 0x0000000104047899 */ /* 0x000fe2000800063f */
[----:B------:R-:W0:Y:S11]  /*0240*/  FENCE.VIEW.ASYNC.S ;  /* 0x00000000000073c6 */ /* 0x000e360000000000 */
[----:B0-----:R0:W1:Y:S01]  /*0250*/  SYNCS.EXCH.64 URZ, [UR8], UR4 ;  /* 0x00000004083f75b2 */ /* 0x0010620008000100 */
[----:B------:R0:W2:Y:S01]  /*0260*/  SYNCS.EXCH.64 URZ, [UR8+0x190], UR6 ;  /* 0x00019006083f75b2 */ /* 0x0000a20008000100 */
[----:B------:R0:W3:Y:S01]  /*0270*/  SYNCS.EXCH.64 URZ, [UR8+0x8], UR4 ;  /* 0x00000804083f75b2 */ /* 0x0000e20008000100 */
[----:B------:R0:W4:Y:S01]  /*0280*/  SYNCS.EXCH.64 URZ, [UR8+0x198], UR6 ;  /* 0x00019806083f75b2 */ /* 0x0001220008000100 */
[----:B------:R0:W0:Y:S01]  /*0290*/  SYNCS.EXCH.64 URZ, [UR8+0x10], UR4 ;  /* 0x00001004083f75b2 */ /* 0x0000220008000100 */
        /* <DEDUP_REMOVED lines=95> */
[----:B-1234-:R-:W-:Y:S01]  /*0890*/  NOP ;  /* 0x0000000000007918 */ /* 0x01efe20000000000 */
.L_x_3:
[----:B0-----:R-:W-:Y:S05]  /*08a0*/  BSYNC B0 ;  /* 0x0000000000007941 */ /* 0x001fea0003800000 */
.L_x_2:
[----:B------:R-:W0:Y:S01]  /*08b0*/  SHFL.IDX PT, R7, R0, RZ, 0x1f ;  /* 0x00001fff00077589 */ /* 0x000e2200000e0000 */
[----:B------:R-:W-:Y:S01]  /*08c0*/  ELECT P0, URZ, PT ;  /* 0x00000000003f782f */ /* 0x000fe20003800000 */
[----:B------:R-:W-:Y:S01]  /*08d0*/  NOP ;  /* 0x0000000000007918 */ /* 0x000fe20000000000 */
[----:B------:R-:W-:Y:S01]  /*08e0*/  ELECT P1, URZ, PT ;  /* 0x00000000003f782f */ /* 0x000fe20003820000 */
[----:B------:R-:W1:Y:S01]  /*08f0*/  SHFL.IDX PT, R4, R0, RZ, 0x1f ;  /* 0x00001fff00047589 */ /* 0x000e6200000e0000 */
[----:B------:R-:W-:Y:S01]  /*0900*/  UMOV UR4, 0x20 ;  /* 0x0000002000047882 */ /* 0x000fe20000000000 */
[----:B------:R-:W-:Y:S01]  /*0910*/  UMOV UR11, 0x80 ;  /* 0x00000080000b7882 */ /* 0x000fe20000000000 */
[----:B------:R-:W-:Y:S01]  /*0920*/  NOP ;  /* 0x0000000000007918 */ /* 0x000fe20000000000 */
[----:B------:R-:W2:Y:S01]  /*0930*/  SHFL.IDX PT, R5, R5, RZ, 0x1f ;  /* 0x00001fff05057589 */ /* 0x000ea200000e0000 */
[C---:B------:R-:W-:Y:S01]  /*0940*/  VIADD R37, R6.reuse, 0xffffffff ;  /* 0xffffffff06257836 */ /* 0x040fe20000000000 */
[----:B------:R-:W-:Y:S01]  /*0950*/  ULDC.64 UR36, c[0x0][0x208] ;  /* 0x0000820000247ab9 */ /* 0x000fe20000000a00 */
[----:B------:R-:W-:-:S03]  /*0960*/  ISETP.NE.AND P2, PT, R6, RZ, PT ;  /* 0x000000ff0600720c */ /* 0x000fc60003f45270 */
[----:B------:R-:W-:Y:S02]  /*0970*/  ISETP.GE.U32.AND P3, PT, R37, 0x2, PT ;  /* 0x000000022500780c */ /* 0x000fe40003f66070 */
[----:B0-----:R-:W-:Y:S02]  /*0980*/  ISETP.NE.OR P0, PT, R7, RZ, !P0 ;  /* 0x000000ff0700720c */ /* 0x001fe40004705670 */
[----:B-1----:R-:W-:Y:S02]  /*0990*/  ISETP.NE.OR P1, PT, R4, RZ, !P1 ;  /* 0x000000ff0400720c */ /* 0x002fe40004f25670 */
[----:B------:R-:W-:Y:S02]  /*09a0*/  SHF.R.S32.HI R4, RZ, 0x1f, R3 ;  /* 0x0000001fff047819 */ /* 0x000fe40000011403 */
[----:B--2---:R-:W-:Y:S02]  /*09b0*/  R2UR UR43, R5 ;  /* 0x00000000052b72ca */ /* 0x004fe400000e0000 */
[----:B------:R-:W-:-:S05]  /*09c0*/  LEA.HI R4, R4, R3, RZ, 0x2 ;  /* 0x0000000304047211 */ /* 0x000fca00078f10ff */
[----:B------:R-:W-:Y:S01]  /*09d0*/  VOTEU.ALL UP0, P0 ;  /* 0x00000000003f7886 */ /* 0x000fe20000000000 */
[----:B------:R-:W-:Y:S01]  /*09e0*/  LOP3.LUT R4, R4, 0xfffffffc, RZ, 0xc0, !PT ;  /* 0xfffffffc04047812 */ /* 0x000fe200078ec0ff */
[----:B------:R-:W-:-:S03]  /*09f0*/  VOTEU.ALL UP1, P1 ;  /* 0x00000000003f7886 */ /* 0x000fc60000820000 */
[----:B------:R-:W0:Y:S01]  /*0a00*/  @!UP0 S2UR UR7, SR_CgaCtaId ;  /* 0x00000000000789c3 */ /* 0x000e220000008800 */
[----:B------:R-:W-:Y:S01]  /*0a10*/  @!UP0 UMOV UR6, 0x400 ;  /* 0x0000040000068882 */ /* 0x000fe20000000000 */
[----:B------:R-:W-:-:S04]  /*0a20*/  @!UP0 UIADD3 UR4, -UR4, 0x100000, URZ ;  /* 0x0010000004048890 */ /* 0x000fc8000fffe13f */
[----:B------:R-:W-:Y:S02]  /*0a30*/  @!UP0 USHF.L.U32 UR5, UR4, 0xb, URZ ;  /* 0x0000000b04058899 */ /* 0x000fe4000800063f */
[----:B------:R-:W-:Y:S01]  /*0a40*/  @!UP0 USHF.L.U32 UR4, UR4, 0x1, URZ ;  /* 0x0000000104048899 */ /* 0x000fe2000800063f */
[----:B------:R-:W-:Y:S01]  /*0a50*/  IMAD.IADD R0, R3, 0x1, -R4 ;  /* 0x0000000103007824 */ /* 0x000fe200078e0a04 */
[----:B------:R-:W-:Y:S01]  /*0a60*/  @!UP1 UMOV UR9, 0x400 ;  /* 0x0000040000099882 */ /* 0x000fe20000000000 */
[----:B------:R-:W-:Y:S01]  /*0a70*/  VOTEU.ALL UP2, P1 ;  /* 0x00000000003f7886 */ /* 0x000fe20000840000 */
[----:B------:R-:W-:Y:S01]  /*0a80*/  VOTEU.ALL UP3, P1 ;  /* 0x00000000003f7886 */ /* 0x000fe20000860000 */
[----:B------:R-:W-:Y:S01]  /*0a90*/  VOTEU.ALL UP4, P1 ;  /* 0x00000000003f7886 */ /* 0x000fe20000880000 */
[----:B------:R-:W1:Y:S01]  /*0aa0*/  @!UP1 S2UR UR10, SR_CgaCtaId ;  /* 0x00000000000a99c3 */ /* 0x000e620000008800 */
[----:B------:R-:W-:Y:S01]  /*0ab0*/  VOTEU.ALL UP5, P1 ;  /* 0x00000000003f7886 */ /* 0x000fe200008a0000 */
[----:B------:R-:W-:-:S04]  /*0ac0*/  SHF.R.S32.HI R3, RZ, 0x1f, R2 ;  /* 0x0000001fff037819 */ /* 0x000fc80000011402 */
[----:B------:R-:W-:-:S04]  /*0ad0*/  LEA.HI R3, R3, R2, RZ, 0x7 ;  /* 0x0000000203037211 */ /* 0x000fc800078f38ff */
[----:B------:R-:W-:-:S05]  /*0ae0*/  LOP3.LUT R3, R3, 0xffffff80, RZ, 0xc0, !PT ;  /* 0xffffff8003037812 */ /* 0x000fca00078ec0ff */
[----:B------:R-:W-:Y:S01]  /*0af0*/  IMAD.IADD R3, R2, 0x1, -R3 ;  /* 0x0000000102037824 */ /* 0x000fe200078e0a03 */
[----:B0-----:R-:W-:Y:S02]  /*0b00*/  @!UP0 ULEA UR8, UR7, UR6, 0x18 ;  /* 0x0000000607088291 */ /* 0x001fe4000f8ec03f */
[----:B------:R-:W-:-:S04]  /*0b10*/  @!UP1 UIADD3 UR6, -UR11, 0x100000, URZ ;  /* 0x001000000b069890 */ /* 0x000fc8000fffe13f */
[----:B------:R-:W-:Y:S02]  /*0b20*/  @!UP1 USHF.L.U32 UR7, UR6, 0xb, URZ ;  /* 0x0000000b06079899 */ /* 0x000fe4000800063f */
[----:B------:R-:W-:Y:S01]  /*0b30*/  @!UP1 USHF.L.U32 UR6, UR6, 0x1, URZ ;  /* 0x0000000106069899 */ /* 0x000fe2000800063f */
[----:B------:R-:W-:Y:S01]  /*0b40*/  VOTEU.ALL UP0, P0 ;  /* 0x00000000003f7886 */ /* 0x000fe20000000000 */
[----:B-1----:R-:W-:Y:S01]  /*0b50*/  @!UP1 ULEA UR9, UR10, UR9, 0x18 ;  /* 0x000000090a099291 */ /* 0x002fe2000f8ec03f */
[----:B------:R-:W-:Y:S02]  /*0b60*/  VOTEU.ALL UP1, P0 ;  /* 0x00000000003f7886 */ /* 0x000fe40000020000 */
[----:B------:R-:W-:Y:S01]  /*0b70*/  ULDC.64 UR10, c[0x0][0x598] ;  /* 0x00016600000a7ab9 */ /* 0x000fe20000000a00 */
[----:B------:R-:W-:Y:S01]  /*0b80*/  ISETP.NE.AND P0, PT, R0, 0x3, PT ;  /* 0x000000030000780c */ /* 0x000fe20003f05270 */
[----:B------:R-:W0:Y:S02]  /*0b90*/  FENCE.VIEW.ASYNC.S ;  /* 0x00000000000073c6 */ /* 0x000e240000000000 */
[----:B0-----:R0:W1:Y:S01]  /*0ba0*/  @!UP0 SYNCS.EXCH.64 URZ, [UR8+0x350], UR4 ;  /* 0x00035004083f85b2 */ /* 0x0010620008000100 */
[----:B------:R-:W-:-:S02]  /*0bb0*/  ISETP.NE.U32.AND P1, PT, RZ, UR10, PT ;  /* 0x0000000aff007c0c */ /* 0x000fc4000bf25070 */
[----:B------:R-:W-:Y:S02]  /*0bc0*/  ISETP.EQ.OR P0, PT, R0, RZ, !P0 ;  /* 0x000000ff0000720c */ /* 0x000fe40004702670 */
[----:B------:R-:W-:Y:S02]  /*0bd0*/  ISETP.NE.AND.EX P1, PT, RZ, UR11, PT, P1 ;  /* 0x0000000bff007c0c */ /* 0x000fe4000bf25310 */
[----:B------:R-:W-:-:S04]  /*0be0*/  ISETP.EQ.AND P0, PT, R6, RZ, P0 ;  /* 0x000000ff0600720c */ /* 0x000fc80000702270 */
[----:B------:R-:W-:-:S04]  /*0bf0*/  SEL R18, RZ, 0x1, !P0 ;  /* 0x00000001ff127807 */ /* 0x000fc80004000000 */
[----:B------:R-:W-:Y:S01]  /*0c00*/  SEL R18, R18, 0x2, P3 ;  /* 0x0000000212127807 */ /* 0x000fe20001800000 */
[----:B------:R0:W1:Y:S01]  /*0c10*/  @!UP1 SYNCS.EXCH.64 URZ, [UR8+0x358], UR4 ;  /* 0x00035804083f95b2 */ /* 0x0000620008000100 */
[----:B------:R-:W-:Y:S01]  /*0c20*/  NOP ;  /* 0x0000000000007918 */ /* 0x000fe20000000000 */
[----:B------:R0:W1:Y:S01]  /*0c30*/  @!UP2 SYNCS.EXCH.64 URZ, [UR9+0x330], UR6 ;  /* 0x00033006093fa5b2 */ /* 0x0000620008000100 */
[----:B------:R0:W1:Y:S01]  /*0c40*/  @!UP3 SYNCS.EXCH.64 URZ, [UR9+0x338], UR6 ;  /* 0x00033806093fb5b2 */ /* 0x0000620008000100 */
[----:B------:R0:W1:Y:S01]  /*0c50*/  @!UP4 SYNCS.EXCH.64 URZ, [UR9+0x340], UR6 ;  /* 0x00034006093fc5b2 */ /* 0x0000620008000100 */
[----:B------:R0:W1:Y:S01]  /*0c60*/  @!UP5 SYNCS.EXCH.64 URZ, [UR9+0x348], UR6 ;  /* 0x00034806093fd5b2 */ /* 0x0000620008000100 */
[----:B------:R-:W-:Y:S01]  /*0c70*/  NOP ;  /* 0x0000000000007918 */ /* 0x000fe20000000000 */
[----:B-1----:R-:W-:Y:S06]  /*0c80*/  BAR.SYNC.DEFER_BLOCKING 0x0 ;  /* 0x0000000000007b1d */ /* 0x002fec0000010000 */
[----:B0-----:R-:W-:Y:S05]  /*0c90*/  @!P1 BRA `(.L_x_4) ;  /* 0x00000000001c9947 */ /* 0x001fea0003800000 */
[----:B------:R-:W0:Y:S02]  /*0ca0*/  LDC.64 R4, c[0x0][0x598] ;  /* 0x00016600ff047b82 */ /* 0x000e240000000a00 */
[----:B0-----:R-:W2:Y:S02]  /*0cb0*/  LDG.E.64 R4, desc[UR36][R4.64] ;  /* 0x0000002404047981 */ /* 0x001ea4000c1e1b00 */
[----:B--2---:R-:W-:-:S04]  /*0cc0*/  ISETP.NE.U32.AND P0, PT, R4, RZ, PT ;  /* 0x000000ff0400720c */ /* 0x004fc80003f05070 */
[----:B------:R-:W-:-:S13]  /*0cd0*/  ISETP.NE.AND.EX P0, PT, R5, RZ, PT, P0 ;  /* 0x000000ff0500720c */ /* 0x000fda0003f05300 */
[----:B------:R-:W-:Y:S05]  /*0ce0*/  @!P0 BRA `(.L_x_4) ;  /* 0x0000000000088947 */ /* 0x000fea0003800000 */
[----:B------:R1:W5:Y:S01]  /*0cf0*/  LD.E R26, desc[UR36][R4.64] ;  /* 0x00000024041a7980 */ /* 0x000362000c101900 */
[----:B------:R-:W-:Y:S05]  /*0d00*/  BRA `(.L_x_5) ;  /* 0x0000000000247947 */ /* 0x000fea0003800000 */
.L_x_4:
[----:B------:R-:W-:Y:S02]  /*0d10*/  ULDC.64 UR4, c[0x0][0x588] ;  /* 0x0001620000047ab9 */ /* 0x000fe40000000a00 */
[----:B------:R-:W-:-:S04]  /*0d20*/  ISETP.NE.U32.AND P0, PT, RZ, UR4, PT ;  /* 0x00000004ff007c0c */ /* 0x000fc8000bf05070 */
[----:B------:R-:W-:-:S13]  /*0d30*/  ISETP.NE.AND.EX P0, PT, RZ, UR5, PT, P0 ;  /* 0x00000005ff007c0c */ /* 0x000fda000bf05300 */
[----:B------:R-:W-:Y:S05]  /*0d40*/  @!P0 BRA `(.L_x_6) ;  /* 0x00000000000c8947 */ /* 0x000fea0003800000 */
[----:B------:R-:W0:Y:S02]  /*0d50*/  LDC.64 R26, c[0x0][0x588] ;  /* 0x00016200ff1a7b82 */ /* 0x000e240000000a00 */
[----:B0-----:R0:W5:Y:S01]  /*0d60*/  LDG.E R26, desc[UR36][R26.64] ;  /* 0x000000241a1a7981 */ /* 0x001162000c1e1900 */
[----:B------:R-:W-:Y:S05]  /*0d70*/  BRA `(.L_x_5) ;  /* 0x0000000000087947 */ /* 0x000fea0003800000 */
.L_x_6:
[----:B------:R-:W-:Y:S02]  /*0d80*/  ULDC UR4, c[0x0][0x580] ;  /* 0x0001600000047ab9 */ /* 0x000fe40000000800 */
[----:B------:R-:W-:-:S07]  /*0d90*/  IMAD.U32 R26, RZ, RZ, UR4 ;  /* 0x00000004ff1a7e24 */ /* 0x000fce000f8e00ff */
.L_x_5:
[----:B------:R-:W-:Y:S02]  /*0da0*/  ULDC.64 UR4, c[0x0][0x5a0] ;  /* 0x0001680000047ab9 */ /* 0x000fe40000000a00 */
[----:B------:R-:W-:-:S04]  /*0db0*/  ISETP.NE.U32.AND P0, PT, RZ, UR4, PT ;  /* 0x00000004ff007c0c */ /* 0x000fc8000bf05070 */
[----:B------:R-:W-:-:S13]  /*0dc0*/  ISETP.NE.AND.EX P0, PT, RZ, UR5, PT, P0 ;  /* 0x00000005ff007c0c */ /* 0x000fda000bf05300 */
[----:B------:R-:W-:Y:S05]  /*0dd0*/  @!P0 BRA `(.L_x_7) ;  /* 0x00000000001c8947 */ /* 0x000fea0003800000 */
[----:B-1----:R-:W1:Y:S02]  /*0de0*/  LDC.64 R4, c[0x0][0x5a0] ;  /* 0x00016800ff047b82 */ /* 0x002e640000000a00 */
[----:B-1----:R-:W2:Y:S02]  /*0df0*/  LDG.E.64 R4, desc[UR36][R4.64] ;  /* 0x0000002404047981 */ /* 0x002ea4000c1e1b00 */
[----:B--2---:R-:W-:-:S04]  /*0e00*/  ISETP.NE.U32.AND P0, PT, R4, RZ, PT ;  /* 0x000000ff0400720c */ /* 0x004fc80003f05070 */
[----:B------:R-:W-:-:S13]  /*0e10*/  ISETP.NE.AND.EX P0, PT, R5, RZ, PT, P0 ;  /* 0x000000ff0500720c */ /* 0x000fda0003f05300 */
[----:B------:R-:W-:Y:S05]  /*0e20*/  @!P0 BRA `(.L_x_7) ;  /* 0x0000000000088947 */ /* 0x000fea0003800000 */
[----:B------:R3:W5:Y:S01]  /*0e30*/  LD.E R28, desc[UR36][R4.64] ;  /* 0x00000024041c7980 */ /* 0x000762000c101900 */
[----:B------:R-:W-:Y:S05]  /*0e40*/  BRA `(.L_x_8) ;  /* 0x0000000000247947 */ /* 0x000fea0003800000 */
.L_x_7:
[----:B------:R-:W-:Y:S02]  /*0e50*/  ULDC.64 UR4, c[0x0][0x590] ;  /* 0x0001640000047ab9 */ /* 0x000fe40000000a00 */
[----:B------:R-:W-:-:S04]  /*0e60*/  ISETP.NE.U32.AND P0, PT, RZ, UR4, PT ;  /* 0x00000004ff007c0c */ /* 0x000fc8000bf05070 */
[----:B------:R-:W-:-:S13]  /*0e70*/  ISETP.NE.AND.EX P0, PT, RZ, UR5, PT, P0 ;  /* 0x00000005ff007c0c */ /* 0x000fda000bf05300 */
[----:B------:R-:W-:Y:S05]  /*0e80*/  @!P0 BRA `(.L_x_9) ;  /* 0x00000000000c8947 */ /* 0x000fea0003800000 */
[----:B------:R-:W2:Y:S02]  /*0e90*/  LDC.64 R28, c[0x0][0x590] ;  /* 0x00016400ff1c7b82 */ /* 0x000ea40000000a00 */
[----:B--2---:R2:W5:Y:S01]  /*0ea0*/  LDG.E R28, desc[UR36][R28.64] ;  /* 0x000000241c1c7981 */ /* 0x004562000c1e1900 */
[----:B------:R-:W-:Y:S05]  /*0eb0*/  BRA `(.L_x_8) ;  /* 0x0000000000087947 */ /* 0x000fea0003800000 */
.L_x_9:
[----:B------:R-:W-:Y:S02]  /*0ec0*/  ULDC UR4, c[0x0][0x584] ;  /* 0x0001610000047ab9 */ /* 0x000fe40000000800 */
[----:B------:R-:W-:-:S07]  /*0ed0*/  IMAD.U32 R28, RZ, RZ, UR4 ;  /* 0x00000004ff1c7e24 */ /* 0x000fce000f8e00ff */
.L_x_8:
[----:B------:R-:W4:Y:S01]  /*0ee0*/  LDC R23, c[0x0][0x65c] ;  /* 0x00019700ff177b82 */ /* 0x000f220000000800 */
[----:B------:R-:W0:Y:S01]  /*0ef0*/  S2R R14, SR_CTAID.Y ;  /* 0x00000000000e7919 */ /* 0x000e220000002600 */
[----:B------:R-:W-:Y:S01]  /*0f00*/  ULDC UR6, c[0x0][0x28c] ;  /* 0x0000a30000067ab9 */ /* 0x000fe20000000800 */
[----:B------:R-:W-:Y:S01]  /*0f10*/  ISETP.NE.AND P0, PT, R6, 0x2, PT ;  /* 0x000000020600780c */ /* 0x000fe20003f05270 */
[----:B------:R-:W-:Y:S01]  /*0f20*/  UIADD3 UR6, UR6, 0x1f, URZ ;  /* 0x0000001f06067890 */ /* 0x000fe2000fffe03f */
[----:B-1-3--:R-:W1:Y:S01]  /*0f30*/  S2R R4, SR_CTAID.X ;  /* 0x0000000000047919 */ /* 0x00ae620000002500 */
[----:B------:R-:W-:Y:S01]  /*0f40*/  UMOV UR38, URZ ;  /* 0x0000003f00267c82 */ /* 0x000fe20008000000 */
[----:B------:R-:W-:Y:S01]  /*0f50*/  UMOV UR39, URZ ;  /* 0x0000003f00277c82 */ /* 0x000fe20008000000 */
[----:B------:R-:W-:Y:S01]  /*0f60*/  USHF.R.S32.HI UR7, URZ, 0x1f, UR6 ;  /* 0x0000001f3f077899 */ /* 0x000fe20008011406 */
[----:B------:R-:W-:-:S03]  /*0f70*/  ULDC.64 UR8, c[0x0][0x650] ;  /* 0x0001940000087ab9 */ /* 0x000fc60000000a00 */
[----:B------:R-:W-:-:S04]  /*0f80*/  ULEA.HI UR7, UR7, UR6, URZ, 0x5 ;  /* 0x0000000607077291 */ /* 0x000fc8000f8f283f */
[----:B------:R-:W-:Y:S01]  /*0f90*/  USHF.R.S32.HI UR40, URZ, 0x5, UR7 ;  /* 0x000000053f287899 */ /* 0x000fe20008011407 */
[----:B----4-:R-:W-:-:S04]  /*0fa0*/  ISETP.NE.AND P1, PT, R23, 0x1, PT ;  /* 0x000000011700780c */ /* 0x010fc80003f25270 */
[----:B------:R-:W-:-:S09]  /*0fb0*/  P2R R5, PR, RZ, 0x2 ;  /* 0x00000002ff057803 */ /* 0x000fd20000000000 */
[----:B------:R-:W1:Y:S01]  /*0fc0*/  @P1 LDC R5, c[0x0][0x10] ;  /* 0x00000400ff051b82 */ /* 0x000e620000000800 */
[----:B0-----:R-:W-:Y:S02]  /*0fd0*/  @P1 IMAD.MOV.U32 R6, RZ, RZ, R14 ;  /* 0x000000ffff061224 */ /* 0x001fe400078e000e */
[----:B------:R-:W-:Y:S02]  /*0fe0*/  @P1 IMAD.MOV.U32 R7, RZ, RZ, RZ ;  /* 0x000000ffff071224 */ /* 0x000fe400078e00ff */
[----:B------:R-:W-:-:S03]  /*0ff0*/  @P1 IMAD.MOV.U32 R19, RZ, RZ, RZ ;  /* 0x000000ffff131224 */ /* 0x000fc600078e00ff */
[----:B------:R-:W0:Y:S01]  /*1000*/  @!P1 LDC R9, c[0x0][0xc] ;  /* 0x00000300ff099b82 */ /* 0x000e220000000800 */
[----:B------:R-:W-:Y:S01]  /*1010*/  ULDC UR4, c[0x0][0xc] ;  /* 0x0000030000047ab9 */ /* 0x000fe20000000800 */
[----:B------:R-:W-:Y:S02]  /*1020*/  ULDC UR5, c[0x0][0x10] ;  /* 0x0000040000057ab9 */ /* 0x000fe40000000800 */
[----:B------:R-:W-:-:S04]  /*1030*/  UIMAD.WIDE.U32 UR4, UR4, UR5, URZ ;  /* 0x00000005040472a5 */ /* 0x000fc8000f8e003f */
[----:B------:R-:W3:Y:S01]  /*1040*/  LDC R16, c[0x0][0x14] ;  /* 0x00000500ff107b82 */ /* 0x000ee20000000800 */
[----:B-1----:R-:W-:-:S04]  /*1050*/  @P1 IMAD.WIDE.U32 R6, R4, R5, R6 ;  /* 0x0000000504061225 */ /* 0x002fc800078e0006 */
[----:B------:R-:W-:Y:S02]  /*1060*/  IMAD.MOV.U32 R5, RZ, RZ, RZ ;  /* 0x000000ffff057224 */ /* 0x000fe400078e00ff */
[----:B------:R-:W-:Y:S02]  /*1070*/  @P1 IMAD.IADD R19, R7, 0x1, R19 ;  /* 0x0000000107131824 */ /* 0x000fe400078e0213 */
[----:B------:R-:W-:Y:S02]  /*1080*/  @P1 IMAD.MOV.U32 R22, RZ, RZ, R6 ;  /* 0x000000ffff161224 */ /* 0x000fe400078e0006 */
[----:B0-----:R-:W-:-:S04]  /*1090*/  @!P1 IMAD.WIDE.U32 R6, R9, R14, R4 ;  /* 0x0000000e09069225 */ /* 0x001fc800078e0004 */
[----:B------:R-:W-:Y:S02]  /*10a0*/  @!P1 IMAD.MOV.U32 R22, RZ, RZ, R6 ;  /* 0x000000ffff169224 */ /* 0x000fe400078e0006 */
[C---:B---3--:R-:W-:Y:S02]  /*10b0*/  IMAD R9, R16.reuse, UR5, RZ ;  /* 0x0000000510097c24 */ /* 0x048fe4000f8e02ff */
[----:B------:R-:W-:-:S04]  /*10c0*/  IMAD.WIDE.U32 R16, R16, UR4, RZ ;  /* 0x0000000410107c25 */ /* 0x000fc8000f8e00ff */
[----:B------:R-:W-:Y:S02]  /*10d0*/  @!P1 IMAD.MOV.U32 R19, RZ, RZ, R7 ;  /* 0x000000ffff139224 */ /* 0x000fe400078e0007 */
[----:B------:R-:W-:Y:S01]  /*10e0*/  IMAD.IADD R6, R17, 0x1, R9 ;  /* 0x0000000111067824 */ /* 0x000fe200078e0209 */
[----:B------:R-:W-:Y:S06]  /*10f0*/  @P0 BRA `(.L_x_10) ;  /* 0x0000000000200947 */ /* 0x000fec0003800000 */
[----:B------:R-:W-:Y:S01]  /*1100*/  UISETP.GE.U32.AND UP0, UPT, UR40, 0x32, UPT ;  /* 0x000000322800788c */ /* 0x000fe2000bf06070 */
[----:B------:R-:W-:Y:S01]  /*1110*/  IADD3 R22, P0, R22, R16, RZ ;  /* 0x0000001016167210 */ /* 0x000fe20007f1e0ff */
[----:B------:R-:W-:Y:S01]  /*1120*/  UIMAD.WIDE.U32 UR4, UR40, 0x51eb851f, URZ ;  /* 0x51eb851f280478a5 */ /* 0x000fe2000f8e003f */
[----:B------:R-:W-:-:S03]  /*1130*/  UMOV UR39, URZ ;  /* 0x0000003f00277c82 */ /* 0x000fc60008000000 */
[----:B------:R-:W-:Y:S01]  /*1140*/  USHF.R.U32.HI UR4, URZ, 0x4, UR5 ;  /* 0x000000043f047899 */ /* 0x000fe20008011605 */
[----:B------:R-:W-:-:S03]  /*1150*/  IMAD.X R19, R6, 0x1, R19, P0 ;  /* 0x0000000106137824 */ /* 0x000fc600000e0613 */
[----:B------:R-:W-:Y:S02]  /*1160*/  UIMAD UR38, UR4, -0x32, UR40 ;  /* 0xffffffce042678a4 */ /* 0x000fe4000f8e0228 */
[----:B------:R-:W-:-:S12]  /*1170*/  @UP0 ULOP3.LUT UR39, UR4, 0x1, URZ, 0xc0, !UPT ;  /* 0x0000000104270892 */ /* 0x000fd8000f8ec03f */
.L_x_10:
[----:B------:R-:W-:Y:S01]  /*1180*/  ISETP.GE.U32.AND P0, PT, R22, UR8, PT ;  /* 0x0000000816007c0c */ /* 0x000fe2000bf06070 */
[----:B------:R-:W-:Y:S01]  /*1190*/  IMAD.MOV.U32 R24, RZ, RZ, -0x1 ;  /* 0xffffffffff187424 */ /* 0x000fe200078e00ff */
[----:B------:R-:W-:Y:S01]  /*11a0*/  PRMT R7, RZ, 0x7610, R7 ;  /* 0x00007610ff077816 */ /* 0x000fe20000000007 */
[----:B------:R-:W-:Y:S01]  /*11b0*/  IMAD.MOV.U32 R25, RZ, RZ, -0x1 ;  /* 0xffffffffff197424 */ /* 0x000fe200078e00ff */
[----:B------:R-:W-:Y:S01]  /*11c0*/  ISETP.GE.U32.AND.EX P0, PT, R19, UR9, PT, P0 ;  /* 0x0000000913007c0c */ /* 0x000fe2000bf06100 */
[----:B------:R-:W-:-:S12]  /*11d0*/  IMAD.MOV.U32 R27, RZ, RZ, -0x1 ;  /* 0xffffffffff1b7424 */ /* 0x000fd800078e00ff */
[----:B------:R-:W-:Y:S05]  /*11e0*/  @P0 BRA `(.L_x_11) ;  /* 0x0000000400600947 */ /* 0x000fea0003800000 */
[----:B------:R-:W0:Y:S01]  /*11f0*/  LDC.64 R20, c[0x0][0x628] ;  /* 0x00018a00ff147b82 */ /* 0x000e220000000a00 */
[----:B------:R-:W-:Y:S02]  /*1200*/  IMAD.MOV.U32 R8, RZ, RZ, R22 ;  /* 0x000000ffff087224 */ /* 0x000fe400078e0016 */
[----:B------:R-:W-:-:S05]  /*1210*/  IMAD.MOV.U32 R9, RZ, RZ, R19 ;  /* 0x000000ffff097224 */ /* 0x000fca00078e0013 */
[----:B------:R-:W1:Y:S08]  /*1220*/  LDC R24, c[0x0][0x630] ;  /* 0x00018c00ff187b82 */ /* 0x000e700000000800 */
[----:B------:R-:W3:Y:S01]  /*1230*/  LDC.64 R30, c[0x0][0x620] ;  /* 0x00018800ff1e7b82 */ /* 0x000ee20000000a00 */
[----:B0-----:R-:W-:-:S04]  /*1240*/  ISETP.NE.U32.AND P0, PT, R20, RZ, PT ;  /* 0x000000ff1400720c */ /* 0x001fc80003f05070 */
[----:B------:R-:W-:-:S13]  /*1250*/  ISETP.NE.AND.EX P0, PT, R21, RZ, PT, P0 ;  /* 0x000000ff1500720c */ /* 0x000fda0003f05300 */
[----:B-1-3--:R-:W-:Y:S05]  /*1260*/  @!P0 BRA `(.L_x_12) ;  /* 0x0000000000288947 */ /* 0x00afea0003800000 */
[----:B------:R-:W0:Y:S02]  /*1270*/  LDC R7, c[0x0][0x634] ;  /* 0x00018d00ff077b82 */ /* 0x000e240000000800 */
[----:B0-----:R-:W-:-:S05]  /*1280*/  IADD3 R7, P0, R22, R7, RZ ;  /* 0x0000000716077210 */ /* 0x001fca0007f1e0ff */
[----:B------:R-:W-:-:S04]  /*1290*/  IMAD.X R15, RZ, RZ, R19, P0 ;  /* 0x000000ffff0f7224 */ /* 0x000fc800000e0613 */
[----:B------:R-:W-:-:S04]  /*12a0*/  IMAD.WIDE.U32 R8, R15, R20, RZ ;  /* 0x000000140f087225 */ /* 0x000fc800078e00ff */
[----:B------:R-:W-:-:S04]  /*12b0*/  IMAD.WIDE.U32 R10, P0, R7, R21, R8 ;  /* 0x00000015070a7225 */ /* 0x000fc80007800008 */
[----:B------:R-:W-:-:S04]  /*12c0*/  IMAD.WIDE.U32 R8, R7, R20, RZ ;  /* 0x0000001407087225 */ /* 0x000fc800078e00ff */
[----:B------:R-:W-:Y:S01]  /*12d0*/  IMAD.X R13, RZ, RZ, RZ, P0 ;  /* 0x000000ffff0d7224 */ /* 0x000fe200000e06ff */
[----:B------:R-:W-:Y:S01]  /*12e0*/  IADD3 RZ, P0, R9, R10, RZ ;  /* 0x0000000a09ff7210 */ /* 0x000fe20007f1e0ff */
[----:B------:R-:W-:-:S04]  /*12f0*/  IMAD.MOV.U32 R12, RZ, RZ, R11 ;  /* 0x000000ffff0c7224 */ /* 0x000fc800078e000b */
[----:B------:R-:W-:-:S08]  /*1300*/  IMAD.WIDE.U32.X R8, R15, R21, R12, P0 ;  /* 0x000000150f087225 */ /* 0x000fd000000e040c */
.L_x_12:
[-CC-:B------:R-:W-:Y:S01]  /*1310*/  SHF.R.U64 R35, R8, R24.reuse, R9.reuse ;  /* 0x0000001808237219 */ /* 0x180fe20000001209 */
[----:B------:R-:W0:Y:S01]  /*1320*/  LDC R12, c[0x0][0x618] ;  /* 0x00018600ff0c7b82 */ /* 0x000e220000000800 */
[----:B------:R-:W-:Y:S01]  /*1330*/  SHF.R.U32.HI R7, RZ, R24, R9 ;  /* 0x00000018ff077219 */ /* 0x000fe20000011609 */
[----:B------:R-:W-:Y:S01]  /*1340*/  ULDC UR4, c[0x0][0x150] ;  /* 0x0000540000047ab9 */ /* 0x000fe20000000800 */
[----:B------:R-:W-:Y:S01]  /*1350*/  IADD3 R11, P0, RZ, -R35, RZ ;  /* 0x80000023ff0b7210 */ /* 0x000fe20007f1e0ff */
[----:B------:R-:W-:Y:S01]  /*1360*/  IMAD.MOV.U32 R8, RZ, RZ, R22 ;  /* 0x000000ffff087224 */ /* 0x000fe200078e0016 */
[----:B------:R-:W-:Y:S01]  /*1370*/  I2FP.F32.U32 R5, R4 ;  /* 0x0000000400057245 */ /* 0x000fe20000201000 */
[----:B------:R-:W-:Y:S02]  /*1380*/  IMAD.MOV.U32 R9, RZ, RZ, R19 ;  /* 0x000000ffff097224 */ /* 0x000fe400078e0013 */
[----:B------:R-:W1:Y:S01]  /*1390*/  LDC.64 R32, c[0x0][0x640] ;  /* 0x00019000ff207b82 */ /* 0x000e620000000a00 */
[----:B------:R-:W-:-:S02]  /*13a0*/  IMAD.X R13, RZ, RZ, ~R7, P0 ;  /* 0x000000ffff0d7224 */ /* 0x000fc400000e0e07 */
[----:B------:R-:W-:Y:S01]  /*13b0*/  FMUL R5, R5, UR4 ;  /* 0x0000000405057c20 */ /* 0x000fe20008400000 */
[----:B------:R-:W-:Y:S01]  /*13c0*/  IMAD.WIDE.U32 R8, R11, R30, R8 ;  /* 0x0000001e0b087225 */ /* 0x000fe200078e0008 */
[----:B------:R-:W-:-:S03]  /*13d0*/  ULDC UR4, c[0x0][0x154] ;  /* 0x0000550000047ab9 */ /* 0x000fc60000000800 */
[----:B------:R-:W-:Y:S01]  /*13e0*/  IMAD R10, R13, R30, RZ ;  /* 0x0000001e0d0a7224 */ /* 0x000fe200078e02ff */
[----:B------:R-:W3:Y:S01]  /*13f0*/  LDC R24, c[0x0][0x608] ;  /* 0x00018200ff187b82 */ /* 0x000ee20000000800 */
[----:B------:R-:W4:Y:S02]  /*1400*/  F2I.U32.TRUNC.NTZ R5, R5 ;  /* 0x0000000500057305 */ /* 0x000f24000020f000 */
[----:B------:R-:W-:-:S04]  /*1410*/  IMAD R11, R11, R31, R10 ;  /* 0x0000001f0b0b7224 */ /* 0x000fc800078e020a */
[----:B------:R-:W-:Y:S01]  /*1420*/  IMAD.IADD R9, R9, 0x1, R11 ;  /* 0x0000000109097824 */ /* 0x000fe200078e020b */
[----:B------:R-:W2:Y:S01]  /*1430*/  LDC R7, c[0x0][0x144] ;  /* 0x00005100ff077b82 */ /* 0x000ea20000000800 */
[----:B------:R-:W-:-:S03]  /*1440*/  IMAD.MOV.U32 R11, RZ, RZ, -0x1 ;  /* 0xffffffffff0b7424 */ /* 0x000fc600078e00ff */
[----:B0-----:R-:W-:Y:S02]  /*1450*/  SHF.R.U64 R20, R8, R12, R9 ;  /* 0x0000000c08147219 */ /* 0x001fe40000001209 */
[----:B------:R-:W-:Y:S02]  /*1460*/  I2FP.F32.U32 R8, R14 ;  /* 0x0000000e00087245 */ /* 0x000fe40000201000 */
[----:B------:R-:W0:Y:S01]  /*1470*/  LDC R30, c[0x0][0x658] ;  /* 0x00019600ff1e7b82 */ /* 0x000e220000000800 */
[----:B-1----:R-:W-:Y:S01]  /*1480*/  ISETP.NE.U32.AND P0, PT, R32, RZ, PT ;  /* 0x000000ff2000720c */ /* 0x002fe20003f05070 */
[----:B----4-:R-:W-:Y:S02]  /*1490*/  IMAD.MOV R10, RZ, RZ, -R5 ;  /* 0x000000ffff0a7224 */ /* 0x010fe400078e0a05 */
[----:B------:R-:W-:Y:S01]  /*14a0*/  FMUL R8, R8, UR4 ;  /* 0x0000000408087c20 */ /* 0x000fe20008400000 */
[----:B------:R-:W-:Y:S01]  /*14b0*/  SHF.R.U32.HI R5, RZ, R12, R9 ;  /* 0x0000000cff057219 */ /* 0x000fe20000011609 */
[----:B------:R-:W-:Y:S01]  /*14c0*/  IMAD.MOV.U32 R9, RZ, RZ, 0x1 ;  /* 0x00000001ff097424 */ /* 0x000fe200078e00ff */
[----:B------:R-:W-:Y:S01]  /*14d0*/  ISETP.NE.AND.EX P0, PT, R33, RZ, PT, P0 ;  /* 0x000000ff2100720c */ /* 0x000fe20003f05300 */
[----:B------:R1:W4:Y:S01]  /*14e0*/  F2I.U32.TRUNC.NTZ R15, R8 ;  /* 0x00000008000f7305 */ /* 0x000322000020f000 */
[----:B------:R-:W1:Y:S01]  /*14f0*/  LDC R21, c[0x0][0x148] ;  /* 0x00005200ff157b82 */ /* 0x000e620000000800 */
[----:B---3--:R-:W-:-:S02]  /*1500*/  SHF.R.U64 R36, R20, R24, R5 ;  /* 0x0000001814247219 */ /* 0x008fc40000001205 */
[----:B------:R-:W-:-:S05]  /*1510*/  SHF.R.U32.HI R5, RZ, R24, R5 ;  /* 0x00000018ff057219 */ /* 0x000fca0000011605 */
[----:B------:R-:W3:Y:S01]  /*1520*/  LDC R27, c[0x0][0x600] ;  /* 0x00018000ff1b7b82 */ /* 0x000ee20000000800 */
[----:B--2---:R-:W-:-:S07]  /*1530*/  IMAD R7, R7, R10, R4 ;  /* 0x0000000a07077224 */ /* 0x004fce00078e0204 */
[----:B------:R-:W2:Y:S01]  /*1540*/  LDC R29, c[0x0][0x648] ;  /* 0x00019200ff1d7b82 */ /* 0x000ea20000000800 */
[-C--:B0-----:R-:W-:Y:S02]  /*1550*/  SHF.L.U32 R4, R11, R30.reuse, RZ ;  /* 0x0000001e0b047219 */ /* 0x081fe400000006ff */
[--C-:B------:R-:W-:Y:S02]  /*1560*/  SHF.R.U64 R24, R36, R30, R5.reuse ;  /* 0x0000001e24187219 */ /* 0x100fe40000001205 */
[----:B------:R-:W-:Y:S02]  /*1570*/  LOP3.LUT R13, RZ, R4, RZ, 0x33, !PT ;  /* 0x00000004ff0d7212 */ /* 0x000fe400078e33ff */
[-C--:B------:R-:W-:Y:S01]  /*1580*/  SHF.R.U32.HI R5, RZ, R30.reuse, R5 ;  /* 0x0000001eff057219 */ /* 0x080fe20000011605 */
[----:B------:R-:W0:Y:S01]  /*1590*/  LDC R31, c[0x0][0x638] ;  /* 0x00018e00ff1f7b82 */ /* 0x000e220000000800 */
[----:B------:R-:W-:Y:S01]  /*15a0*/  SHF.L.U32 R12, R9, R30, RZ ;  /* 0x0000001e090c7219 */ /* 0x000fe200000006ff */
[----:B------:R-:W-:-:S06]  /*15b0*/  IMAD.MOV.U32 R4, RZ, RZ, R24 ;  /* 0x000000ffff047224 */ /* 0x000fcc00078e0018 */
[----:B------:R-:W0:Y:S01]  /*15c0*/  LDC R34, c[0x0][0x610] ;  /* 0x00018400ff227b82 */ /* 0x000e220000000800 */
[----:B-1--4-:R-:W-:Y:S05]  /*15d0*/  @!P0 BRA `(.L_x_13) ;  /* 0x0000000000288947 */ /* 0x012fea0003800000 */
[----:B------:R-:W1:Y:S02]  /*15e0*/  LDC R11, c[0x0][0x64c] ;  /* 0x00019300ff0b7b82 */ /* 0x000e640000000800 */
[----:B-1----:R-:W-:-:S05]  /*15f0*/  IADD3 R11, P0, R24, R11, RZ ;  /* 0x0000000b180b7210 */ /* 0x002fca0007f1e0ff */
        /* <DEDUP_REMOVED lines=8> */
.L_x_13:
[----:B--2---:R-:W-:Y:S01]  /*1680*/  SHF.R.U64 R4, R4, R29, R5 ;  /* 0x0000001d04047219 */ /* 0x004fe20000001205 */
[----:B---3--:R-:W-:Y:S01]  /*1690*/  VIADD R5, R27, 0xffffffff ;  /* 0xffffffff1b057836 */ /* 0x008fe20000000000 */
[----:B------:R-:W-:Y:S01]  /*16a0*/  LOP3.LUT R13, R36, R13, RZ, 0xc0, !PT ;  /* 0x0000000d240d7212 */ /* 0x000fe200078ec0ff */
[----:B------:R-:W-:Y:S02]  /*16b0*/  IMAD.MOV R15, RZ, RZ, -R15 ;  /* 0x000000ffff0f7224 */ /* 0x000fe400078e0a0f */
[----:B------:R-:W-:Y:S01]  /*16c0*/  IMAD.MOV R8, RZ, RZ, -R4 ;  /* 0x000000ffff087224 */ /* 0x000fe200078e0a04 */
[----:B------:R-:W-:Y:S01]  /*16d0*/  LOP3.LUT R5, R20, R5, RZ, 0xc0, !PT ;  /* 0x0000000514057212 */ /* 0x000fe200078ec0ff */
[----:B------:R-:W-:Y:S02]  /*16e0*/  IMAD R12, R12, R4, R13 ;  /* 0x000000040c0c7224 */ /* 0x000fe400078e020d */
[----:B------:R-:W-:Y:S02]  /*16f0*/  @P1 IMAD R7, R21, R15, R14 ;  /* 0x0000000f15071224 */ /* 0x000fe400078e020e */
[----:B0-----:R-:W-:-:S02]  /*1700*/  IMAD R4, R8, R31, R24 ;  /* 0x0000001f08047224 */ /* 0x001fc400078e0218 */
[----:B------:R-:W-:Y:S02]  /*1710*/  IMAD R24, R12, R34, R7 ;  /* 0x000000220c187224 */ /* 0x000fe400078e0207 */
[----:B------:R-:W-:Y:S02]  /*1720*/  IMAD R5, R4, R27, R5 ;  /* 0x0000001b04057224 */ /* 0x000fe400078e0205 */
[----:B------:R-:W-:Y:S02]  /*1730*/  IMAD.MOV.U32 R7, RZ, RZ, 0x1 ;  /* 0x00000001ff077424 */ /* 0x000fe400078e00ff */
[----:B------:R-:W-:Y:S01]  /*1740*/  IMAD.MOV.U32 R27, RZ, RZ, R35 ;  /* 0x000000ffff1b7224 */ /* 0x000fe200078e0023 */
[----:B------:R-:W-:Y:S02]  /*1750*/  SEL R25, R5, R24, !P1 ;  /* 0x0000001805197207 */ /* 0x000fe40004800000 */
[----:B------:R-:W-:-:S07]  /*1760*/  SEL R24, R24, R5, !P1 ;  /* 0x0000000518187207 */ /* 0x000fce0004800000 */
.L_x_11:
[----:B------:R-:W-:Y:S05]  /*1770*/  @!P2 BRA `(.L_x_14) ;  /* 0x0000001800aca947 */ /* 0x000fea0003800000 */
[----:B------:R-:W-:-:S13]  /*1780*/  ISETP.GT.U32.AND P0, PT, R37, 0x1, PT ;  /* 0x000000012500780c */ /* 0x000fda0003f04070 */
[----:B------:R-:W-:Y:S05]  /*1790*/  @P0 EXIT ;  /* 0x000000000000094d */ /* 0x000fea0003800000 */
.L_x_15:
[----:B------:R-:W-:-:S08]  /*17a0*/  NOP ;  /* 0x0000000000007918 */ /* 0x000fd00000000000 */
[----:B------:R-:W0:Y:S02]  /*17b0*/  USETMAXREG.TRY_ALLOC.CTAPOOL UP0, 0xe8 ;  /* 0x000000e8000079c8 */ /* 0x000e240008000600 */
[----:B0-----:R-:W-:-:S13]  /*17c0*/  PLOP3.LUT P0, PT, PT, PT, UP0, 0x80, 0x0 ;  /* 0x000000000000781c */ /* 0x001fda0003f0f008 */
[----:B------:R-:W-:Y:S05]  /*17d0*/  @!P0 BRA `(.L_x_15) ;  /* 0xfffffffc00f08947 */ /* 0x000fea000383ffff */
[----:B------:R-:W-:-:S13]  /*17e0*/  LOP3.LUT P0, RZ, R7, 0xff, RZ, 0xc0, !PT ;  /* 0x000000ff07ff7812 */ /* 0x000fda000780c0ff */
[----:B------:R-:W-:Y:S05]  /*17f0*/  @!P0 EXIT ;  /* 0x000000000000894d */ /* 0x000fea0003800000 */
[----:B------:R-:W0:Y:S01]  /*1800*/  S2UR UR4, SR_CgaCtaId ;  /* 0x00000000000479c3 */ /* 0x000e220000008800 */
[----:B------:R-:W-:Y:S01]  /*1810*/  SHF.R.S32.HI R0, RZ, 0x1f, R3 ;  /* 0x0000001fff007819 */ /* 0x000fe20000011403 */
[----:B------:R-:W-:Y:S01]  /*1820*/  UMOV UR41, 0x400 ;  /* 0x0000040000297882 */ /* 0x000fe20000000000 */
[----:B------:R-:W-:Y:S01]  /*1830*/  UISETP.LT.AND UP0, UPT, UR40, 0x1, UPT ;  /* 0x000000012800788c */ /* 0x000fe2000bf01270 */
[----:B------:R-:W-:Y:S01]  /*1840*/  IMAD.MOV.U32 R4, RZ, RZ, 0x1 ;  /* 0x00000001ff047424 */ /* 0x000fe200078e00ff */
[CC--:B------:R-:W-:Y:S01]  /*1850*/  LEA.HI R2, R0.reuse, R3.reuse, RZ, 0x2 ;  /* 0x0000000300027211 */ /* 0x0c0fe200078f10ff */
[----:B------:R-:W-:Y:S01]  /*1860*/  UIADD3 UR5, UR43, -0x1, URZ ;  /* 0xffffffff2b057890 */ /* 0x000fe2000fffe03f */
[----:B------:R-:W-:Y:S01]  /*1870*/  LEA.HI R0, R0, R3, RZ, 0x5 ;  /* 0x0000000300007211 */ /* 0x000fe200078f28ff */
[----:B--2---:R-:W1:Y:S01]  /*1880*/  LDC R29, c[0x0][0x658] ;  /* 0x00019600ff1d7b82 */ /* 0x004e620000000800 */
[--C-:B------:R-:W-:Y:S01]  /*1890*/  SHF.R.S32.HI R30, RZ, 0x2, R2.reuse ;  /* 0x00000002ff1e7819 */ /* 0x100fe20000011402 */
[----:B------:R-:W-:Y:S01]  /*18a0*/  USEL UR42, UR40, 0x1, UP0 ;  /* 0x00000001282a7887 */ /* 0x000fe20008000000 */
[----:B------:R-:W-:Y:S01]  /*18b0*/  SHF.R.S32.HI R5, RZ, 0x1f, R2 ;  /* 0x0000001fff057819 */ /* 0x000fe20000011402 */
[----:B------:R-:W-:Y:S01]  /*18c0*/  UISETP.NE.AND UP0, UPT, UR5, URZ, UPT ;  /* 0x0000003f0500728c */ /* 0x000fe2000bf05270 */
[----:B------:R-:W-:Y:S01]  /*18d0*/  LOP3.LUT R2, R2, 0xfffffffc, RZ, 0xc0, !PT ;  /* 0xfffffffc02027812 */ /* 0x000fe200078ec0ff */
[----:B------:R-:W-:Y:S01]  /*18e0*/  ULDC UR8, c[0x0][0x284] ;  /* 0x0000a10000087ab9 */ /* 0x000fe20000000800 */
[----:B------:R-:W-:Y:S01]  /*18f0*/  LEA.HI R5, R5, R30, RZ, 0x3 ;  /* 0x0000001e05057211 */ /* 0x000fe200078f18ff */
[----:B------:R-:W2:Y:S01]  /*1900*/  LDC.64 R8, c[0x0][0x5c8] ;  /* 0x00017200ff087b82 */ /* 0x000ea20000000a00 */
[----:B------:R-:W-:Y:S01]  /*1910*/  USEL UR7, URZ, 0x1, UP0 ;  /* 0x000000013f077887 */ /* 0x000fe20008000000 */
[----:B------:R-:W-:Y:S01]  /*1920*/  IMAD.IADD R2, R3, 0x1, -R2 ;  /* 0x0000000103027824 */ /* 0x000fe200078e0a02 */
[----:B------:R-:W-:Y:S01]  /*1930*/  LOP3.LUT R5, R5, 0xfffffff8, RZ, 0xc0, !PT ;  /* 0xfffffff805057812 */ /* 0x000fe200078ec0ff */
[----:B------:R-:W-:Y:S01]  /*1940*/  USHF.L.U32 UR47, UR40, 0x1, URZ ;  /* 0x00000001282f7899 */ /* 0x000fe2000800063f */
[----:B------:R-:W-:Y:S01]  /*1950*/  SHF.R.S32.HI R3, RZ, 0x5, R0 ;  /* 0x00000005ff037819 */ /* 0x000fe20000011400 */
[----:B------:R-:W-:Y:S01]  /*1960*/  IMAD.MOV.U32 R0, RZ, RZ, -0x1 ;  /* 0xffffffffff007424 */ /* 0x000fe200078e00ff */
[----:B------:R-:W-:Y:S01]  /*1970*/  SHF.L.U64.HI R40, R16, 0x1, R6 ;  /* 0x0000000110287819 */ /* 0x000fe20000010206 */
[----:B------:R-:W3:Y:S01]  /*1980*/  LDC R41, c[0x0][0x288] ;  /* 0x0000a200ff297b82 */ /* 0x000ee20000000800 */
[----:B0-----:R-:W-:Y:S01]  /*1990*/  ULEA UR41, UR4, UR41, 0x18 ;  /* 0x0000002904297291 */ /* 0x001fe2000f8ec03f */
[----:B------:R-:W-:Y:S01]  /*19a0*/  IMAD.IADD R30, R30, 0x1, -R5 ;  /* 0x000000011e1e7824 */ /* 0x000fe200078e0a05 */
[----:B------:R-:W-:Y:S01]  /*19b0*/  USHF.L.U32 UR4, UR5, 0x3, URZ ;  /* 0x0000000305047899 */ /* 0x000fe2000800063f */
[----:B------:R-:W-:Y:S01]  /*19c0*/  IMAD.SHL.U32 R36, R2, 0x2, RZ ;  /* 0x0000000202247824 */ /* 0x000fe200078e00ff */
[----:B------:R-:W-:Y:S01]  /*19d0*/  UIADD3 UR5, UR41, 0x32400, URZ ;  /* 0x0003240029057890 */ /* 0x000fe2000fffe03f */
[C-C-:B------:R-:W-:Y:S01]  /*19e0*/  IMAD R44, R3.reuse, -0x10, -R30.reuse ;  /* 0xfffffff0032c7824 */ /* 0x140fe200078e0a1e */
[----:B------:R-:W-:Y:S01]  /*19f0*/  UIADD3 UR6, UR41, 0x400, URZ ;  /* 0x0000040029067890 */ /* 0x000fe2000fffe03f */
[----:B------:R-:W0:Y:S01]  /*1a00*/  LDC R42, c[0x0][0x600] ;  /* 0x00018000ff2a7b82 */ /* 0x000e220000000800 */
[--C-:B------:R-:W-:Y:S01]  /*1a10*/  SHF.R.S32.HI R31, RZ, 0x1f, R30.reuse ;  /* 0x0000001fff1f7819 */ /* 0x100fe2000001141e */
[----:B------:R-:W-:Y:S01]  /*1a20*/  USHF.R.U32.HI UR5, URZ, 0x4, UR5 ;  /* 0x000000043f057899 */ /* 0x000fe20008011605 */
[-C--:B-1----:R-:W-:Y:S01]  /*1a30*/  SHF.L.U32 R0, R0, R29.reuse, RZ ;  /* 0x0000001d00007219 */ /* 0x082fe200000006ff */
[----:B------:R-:W-:Y:S01]  /*1a40*/  USHF.R.U32.HI UR6, URZ, 0x4, UR6 ;  /* 0x000000043f067899 */ /* 0x000fe20008011606 */
[----:B------:R-:W-:Y:S01]  /*1a50*/  SHF.L.U32 R29, R4, R29, RZ ;  /* 0x0000001d041d7219 */ /* 0x000fe200000006ff */
[----:B------:R-:W-:Y:S01]  /*1a60*/  UIADD3 UR48, UR41, 0x330, URZ ;  /* 0x0000033029307890 */ /* 0x000fe2000fffe03f */
[----:B------:R-:W-:Y:S01]  /*1a70*/  IMAD.WIDE R30, R3, 0x10, R30 ;  /* 0x00000010031e7825 */ /* 0x000fe200078e021e */
[----:B------:R-:W-:Y:S01]  /*1a80*/  ULOP3.LUT UR4, UR4, 0x8, URZ, 0xc0, !UPT ;  /* 0x0000000804047892 */ /* 0x000fe2000f8ec03f */
[C---:B--2---:R-:W-:Y:S01]  /*1a90*/  SHF.L.U64.HI R38, R8.reuse, 0x3, R9 ;  /* 0x0000000308267819 */ /* 0x044fe20000010209 */
[----:B------:R-:W-:Y:S01]  /*1aa0*/  ULOP3.LUT UR5, UR5, 0x3fff, URZ, 0xc0, !UPT ;  /* 0x00003fff05057892 */ /* 0x000fe2000f8ec03f */
[----:B------:R-:W-:Y:S01]  /*1ab0*/  IMAD.SHL.U32 R39, R8, 0x8, RZ ;  /* 0x0000000808277824 */ /* 0x000fe200078e00ff */
[----:B------:R-:W-:Y:S01]  /*1ac0*/  ULOP3.LUT UR6, UR6, 0x3fff, URZ, 0xc0, !UPT ;  /* 0x00003fff06067892 */ /* 0x000fe2000f8ec03f */
[----:B------:R-:W-:Y:S01]  /*1ad0*/  LOP3.LUT R50, R18, 0x1, RZ, 0xfc, !PT ;  /* 0x0000000112327812 */ /* 0x000fe200078efcff */
[----:B------:R-:W-:Y:S01]  /*1ae0*/  IMAD.U32 R52, RZ, RZ, UR7 ;  /* 0x00000007ff347e24 */ /* 0x000fe2000f8e00ff */
[----:B------:R-:W-:Y:S01]  /*1af0*/  LOP3.LUT R43, RZ, R0, RZ, 0x33, !PT ;  /* 0x00000000ff2b7212 */ /* 0x000fe200078e33ff */
[----:B---3--:R-:W-:Y:S01]  /*1b00*/  IMAD R41, R2, -0x2, R41 ;  /* 0xfffffffe02297824 */ /* 0x008fe200078e0229 */
[----:B------:R-:W-:Y:S01]  /*1b10*/  SHF.R.S32.HI R37, RZ, 0x1f, R36 ;  /* 0x0000001fff257819 */ /* 0x000fe20000011424 */
[----:B------:R-:W-:Y:S01]  /*1b20*/  VIADD R44, R44, UR8 ;  /* 0x000000082c2c7c36 */ /* 0x000fe20008000000 */
[----:B------:R-:W-:-:S02]  /*1b30*/  UIADD3 UR42, -UR42, UR40, URZ ;  /* 0x000000282a2a7290 */ /* 0x000fc4000fffe13f */
[----:B------:R-:W-:Y:S02]  /*1b40*/  ULEA UR43, UR43, UR48, 0x3 ;  /* 0x000000302b2b7291 */ /* 0x000fe4000f8e183f */
[----:B------:R-:W-:Y:S01]  /*1b50*/  ULOP3.LUT UR49, UR4, 0x8, URZ, 0x3c, !UPT ;  /* 0x0000000804317892 */ /* 0x000fe2000f8e3c3f */
[----:B0-----:R-:W-:Y:S01]  /*1b60*/  VIADD R42, R42, 0xffffffff ;  /* 0xffffffff2a2a7836 */ /* 0x001fe20000000000 */
[----:B------:R-:W-:Y:S02]  /*1b70*/  ULOP3.LUT UR44, UR4, 0x18, URZ, 0x3c, !UPT ;  /* 0x00000018042c7892 */ /* 0x000fe4000f8e3c3f */
[----:B------:R-:W-:Y:S02]  /*1b80*/  ULOP3.LUT UR45, UR5, 0x80000, URZ, 0xfc, !UPT ;  /* 0x00080000052d7892 */ /* 0x000fe4000f8efc3f */
[----:B------:R-:W-:-:S12]  /*1b90*/  ULOP3.LUT UR46, UR6, 0x10000, URZ, 0xfc, !UPT ;  /* 0x00010000062e7892 */ /* 0x000fd8000f8efc3f */
.L_x_43:
[----:B------:R-:W-:-:S04]  /*1ba0*/  SHF.L.U32 R0, R52, 0x1f, RZ ;  /* 0x0000001f34007819 */ /* 0x000fc800000006ff */
[----:B0-----:R-:W0:Y:S02]  /*1bb0*/  SYNCS.PHASECHK.TRANS64.TRYWAIT P0, [UR43+-0x8], R0 ;  /* 0xfffff800ff0075a7 */ /* 0x001e24000800016b */
[----:B012---:R-:W-:Y:S05]  /*1bc0*/  @!P0 BRA `(.L_x_16) ;  /* 0x0000003c00fc8947 */ /* 0x007fea0003800000 */
.L_x_111:
[----:B------:R-:W-:Y:S02]  /*1bd0*/  ULDC UR4, c[0x0][0x28c] ;  /* 0x0000a30000047ab9 */ /* 0x000fe40000000800 */
[----:B------:R-:W-:-:S13]  /*1be0*/  ISETP.LT.AND P0, PT, RZ, UR4, PT ;  /* 0x00000004ff007c0c */ /* 0x000fda000bf01270 */
[----:B------:R-:W-:Y:S05]  /*1bf0*/  @P0 BRA `(.L_x_17) ;  /* 0x0000000000400947 */ /* 0x000fea0003800000 */
[----:B0-----:R-:W-:Y:S01]  /*1c00*/  MOV R0, 0x0 ;  /* 0x0000000000007802 */ /* 0x001fe20000000f00 */
[----:B------:R-:W-:Y:S01]  /*1c10*/  ULDC.64 UR4, c[0x4][0x68] ;  /* 0x01001a0000047ab9 */ /* 0x000fe20000000a00 */
[----:B------:R-:W-:Y:S01]  /*1c20*/  ULDC.64 UR6, c[0x4][0x8] ;  /* 0x0100020000067ab9 */ /* 0x000fe20000000a00 */
[----:B------:R-:W-:Y:S01]  /*1c30*/  IMAD.U32 R4, RZ, RZ, UR4 ;  /* 0x00000004ff047e24 */ /* 0x000fe2000f8e00ff */
[----:B------:R0:W1:Y:S01]  /*1c40*/  LDC.64 R2, c[0x4][R0] ;  /* 0x0100000000027b82 */ /* 0x0000620000000a00 */
[----:B------:R-:W-:Y:S01]  /*1c50*/  IMAD.U32 R5, RZ, RZ, UR5 ;  /* 0x00000005ff057e24 */ /* 0x000fe2000f8e00ff */
[----:B------:R-:W-:Y:S01]  /*1c60*/  ULDC.64 UR4, c[0x4][0x70] ;  /* 0x01001c0000047ab9 */ /* 0x000fe20000000a00 */
[----:B------:R-:W-:Y:S02]  /*1c70*/  IMAD.U32 R10, RZ, RZ, UR6 ;  /* 0x00000006ff0a7e24 */ /* 0x000fe4000f8e00ff */
[----:B------:R-:W-:Y:S02]  /*1c80*/  IMAD.U32 R6, RZ, RZ, UR4 ;  /* 0x00000004ff067e24 */ /* 0x000fe4000f8e00ff */
[----:B------:R-:W-:-:S02]  /*1c90*/  IMAD.U32 R7, RZ, RZ, UR5 ;  /* 0x00000005ff077e24 */ /* 0x000fc4000f8e00ff */
[----:B------:R-:W-:Y:S02]  /*1ca0*/  IMAD.U32 R11, RZ, RZ, UR7 ;  /* 0x00000007ff0b7e24 */ /* 0x000fe4000f8e00ff */
[----:B------:R-:W-:Y:S02]  /*1cb0*/  IMAD.MOV.U32 R8, RZ, RZ, 0x1e1 ;  /* 0x000001e1ff087424 */ /* 0x000fe400078e00ff */
[----:B------:R-:W-:Y:S02]  /*1cc0*/  IMAD.MOV.U32 R12, RZ, RZ, 0x1 ;  /* 0x00000001ff0c7424 */ /* 0x000fe400078e00ff */
[----:B0-----:R-:W-:-:S07]  /*1cd0*/  IMAD.MOV.U32 R13, RZ, RZ, RZ ;  /* 0x000000ffff0d7224 */ /* 0x001fce00078e00ff */
[----:B------:R-:W-:-:S07]  /*1ce0*/  LEPC R20, `(.L_x_17) ;  /* 0x000000001014794e */ /* 0x000fce0000000000 */
[----:B-1---5:R-:W-:Y:S05]  /*1cf0*/  CALL.ABS.NOINC R2 ;  /* 0x0000000002007343 */ /* 0x022fea0003c00000 */
.L_x_17:
[----:B------:R-:W-:-:S13]  /*1d00*/  ISETP.NE.AND P0, PT, R50, 0x3, PT ;  /* 0x000000033200780c */ /* 0x000fda0003f05270 */
[----:B------:R-:W-:Y:S05]  /*1d10*/  @!P0 BRA `(.L_x_18) ;  /* 0x0000000000048947 */ /* 0x000fea0003800000 */
[----:B------:R-:W-:Y:S01]  /*1d20*/  BPT.TRAP 0x1 ;  /* 0x000000040000795c */ /* 0x000fe20000300000 */
.L_x_18:
[----:B0-----:R-:W-:Y:S02]  /*1d30*/  IMAD.U32 R3, RZ, RZ, UR38 ;  /* 0x00000026ff037e24 */ /* 0x001fe4000f8e00ff */
[----:B------:R-:W-:-:S03]  /*1d40*/  IMAD.U32 R0, RZ, RZ, UR39 ;  /* 0x00000027ff007e24 */ /* 0x000fc6000f8e00ff */
[----:B------:R-:W-:Y:S02]  /*1d50*/  LEA R3, R3, UR41, 0x3 ;  /* 0x0000002903037c11 */ /* 0x000fe4000f8e18ff */
[----:B------:R-:W-:-:S04]  /*1d60*/  SHF.L.U32 R0, R0, 0x1f, RZ ;  /* 0x0000001f00007819 */ /* 0x000fc800000006ff */
[----:B------:R0:W1:Y:S01]  /*1d70*/  SYNCS.PHASECHK.TRANS64.TRYWAIT P1, [R3+URZ], R0 ;  /* 0x00000000030075a7 */ /* 0x000062000802017f */
[----:B------:R-:W-:Y:S05]  /*1d80*/  @!P0 BRA `(.L_x_19) ;  /* 0x0000000000048947 */ /* 0x000fea0003800000 */
[----:B------:R-:W-:Y:S01]  /*1d90*/  BPT.TRAP 0x1 ;  /* 0x000000040000795c */ /* 0x000fe20000300000 */
.L_x_19:
[----:B-1----:R-:W-:Y:S05]  /*1da0*/  @P1 BRA `(.L_x_20) ;  /* 0x0000000000081947 */ /* 0x002fea0003800000 */
[----:B------:R-:W1:Y:S02]  /*1db0*/  SYNCS.PHASECHK.TRANS64.TRYWAIT P1, [R3+URZ], R0 ;  /* 0x00000000030075a7 */ /* 0x000e64000802017f */
[----:B-1----:R-:W-:Y:S05]  /*1dc0*/  @!P1 BRA `(.L_x_21) ;  /* 0x0000003c00949947 */ /* 0x002fea0003800000 */
.L_x_20:
[----:B------:R-:W-:Y:S05]  /*1dd0*/  WARPSYNC.ALL ;  /* 0x0000000000007948 */ /* 0x000fea0003800000 */
[----:B------:R-:W-:Y:S01]  /*1de0*/  ULEA UR4, UR38, UR46, 0x8 ;  /* 0x0000002e26047291 */ /* 0x000fe2000f8e403f */
[----:B------:R-:W-:Y:S01]  /*1df0*/  WARPGROUP.ARRIVE ;  /* 0x00000000000079c5 */ /* 0x000fe20000000000 */
[----:B------:R-:W-:Y:S01]  /*1e00*/  ULEA UR6, UR38, UR45, 0x5 ;  /* 0x0000002d26067291 */ /* 0x000fe2000f8e283f */
[----:B01----:R-:W-:Y:S01]  /*1e10*/  IMAD.U32 R0, RZ, RZ, UR42 ;  /* 0x0000002aff007e24 */ /* 0x003fe2000f8e00ff */
[----:B------:R-:W-:Y:S01]  /*1e20*/  UMOV UR5, 0x80000020 ;  /* 0x8000002000057882 */ /* 0x000fe20000000000 */
[----:B------:R-:W-:-:S03]  /*1e30*/  UMOV UR7, URZ ;  /* 0x0000003f00077c82 */ /* 0x000fc60008000000 */
[----:B------:R-:W-:-:S03]  /*1e40*/  ISETP.GE.AND P1, PT, R0, 0x1, PT ;  /* 0x000000010000780c */ /* 0x000fc60003f26270 */
[----:B------:R-:W-:Y:S01]  /*1e50*/  HGMMA.64x8x16.F32.BF16 R32, gdesc[UR4].tnspB, RZ, !UPT, gsb0 ;  /* 0x40000000042079f0 */ /* 0x000fe2000c0018ff */
[----:B------:R-:W-:Y:S02]  /*1e60*/  UIADD3 UR4, UR4, 0x2, URZ ;  /* 0x0000000204047890 */ /* 0x000fe4000fffe03f */
[----:B------:R-:W-:Y:S01]  /*1e70*/  UIADD3 UR6, UR6, 0x10, URZ ;  /* 0x0000001006067890 */ /* 0x000fe2000fffe03f */
[----:B------:R-:W-:Y:S01]  /*1e80*/  UMOV UR5, 0x80000020 ;  /* 0x8000002000057882 */ /* 0x000fe20000000000 */
[----:B------:R-:W-:Y:S01]  /*1e90*/  UMOV UR7, URZ ;  /* 0x0000003f00077c82 */ /* 0x000fe20008000000 */
[----:B------:R-:W-:Y:S02]  /*1ea0*/  WARPGROUP.DEPBAR.LE gsb0, 0x0 ;  /* 0x00008000000079c5 */ /* 0x000fe40000010000 */
[----:B------:R-:W-:-:S06]  /*1eb0*/  WARPGROUP.ARRIVE ;  /* 0x00000000000079c5 */ /* 0x000fcc0000000000 */
[----:B------:R-:W-:Y:S03]  /*1ec0*/  HGMMA.64x8x16.F32.BF16 R32, gdesc[UR4].tnspB, R32, gsb0 ;  /* 0x40000000042079f0 */ /* 0x000fe60008001820 */
[----:B------:R-:W-:Y:S02]  /*1ed0*/  WARPGROUP.DEPBAR.LE gsb0, 0x0 ;  /* 0x00008000000079c5 */ /* 0x000fe40000010000 */
[----:B------:R-:W-:Y:S05]  /*1ee0*/  @!P1 BRA `(.L_x_22) ;  /* 0x0000000000d09947 */ /* 0x000fea0003800000 */
[----:B------:R-:W-:Y:S01]  /*1ef0*/  UIADD3 UR4, UR38, 0x1, URZ ;  /* 0x0000000126047890 */ /* 0x000fe2000fffe03f */
[----:B------:R-:W-:Y:S01]  /*1f00*/  IMAD.U32 R0, RZ, RZ, UR42 ;  /* 0x0000002aff007e24 */ /* 0x000fe2000f8e00ff */
[----:B------:R-:W-:Y:S02]  /*1f10*/  UMOV UR9, UR38 ;  /* 0x0000002600097c82 */ /* 0x000fe40008000000 */
[----:B------:R-:W-:-:S04]  /*1f20*/  UISETP.NE.AND UP0, UPT, UR4, 0x32, UPT ;  /* 0x000000320400788c */ /* 0x000fc8000bf05270 */
[----:B------:R-:W-:Y:S02]  /*1f30*/  USEL UR5, URZ, 0x1, UP0 ;  /* 0x000000013f057887 */ /* 0x000fe40008000000 */
[----:B------:R-:W-:Y:S02]  /*1f40*/  USEL UR8, UR4, URZ, UP0 ;  /* 0x0000003f04087287 */ /* 0x000fe40008000000 */
[----:B------:R-:W-:-:S06]  /*1f50*/  ULOP3.LUT UR5, UR39, UR5, URZ, 0x3c, !UPT ;  /* 0x0000000527057292 */ /* 0x000fcc000f8e3c3f */
[----:B------:R-:W-:-:S07]  /*1f60*/  IMAD.U32 R4, RZ, RZ, UR5 ;  /* 0x00000005ff047e24 */ /* 0x000fce000f8e00ff */
.L_x_29:
[----:B01----:R-:W-:Y:S05]  /*1f70*/  @!P0 BRA `(.L_x_23) ;  /* 0x0000000000048947 */ /* 0x003fea0003800000 */
[----:B------:R-:W-:Y:S01]  /*1f80*/  BPT.TRAP 0x1 ;  /* 0x000000040000795c */ /* 0x000fe20000300000 */
.L_x_23:
[----:B------:R-:W-:Y:S01]  /*1f90*/  ULEA UR4, UR8, UR41, 0x3 ;  /* 0x0000002908047291 */ /* 0x000fe2000f8e183f */
[----:B------:R-:W-:-:S08]  /*1fa0*/  SHF.L.U32 R2, R4, 0x1f, RZ ;  /* 0x0000001f04027819 */ /* 0x000fd000000006ff */
[----:B------:R0:W1:Y:S01]  /*1fb0*/  SYNCS.PHASECHK.TRANS64.TRYWAIT P1, [UR4], R2 ;  /* 0x00000002ff0075a7 */ /* 0x0000620008020144 */
[----:B------:R-:W-:Y:S05]  /*1fc0*/  @!P0 BRA `(.L_x_24) ;  /* 0x0000000000048947 */ /* 0x000fea0003800000 */
[----:B------:R-:W-:Y:S01]  /*1fd0*/  BPT.TRAP 0x1 ;  /* 0x000000040000795c */ /* 0x000fe20000300000 */
.L_x_24:
[----:B-1----:R-:W-:Y:S05]  /*1fe0*/  @P1 BRA `(.L_x_25) ;  /* 0x0000000000081947 */ /* 0x002fea0003800000 */
[----:B------:R-:W1:Y:S02]  /*1ff0*/  SYNCS.PHASECHK.TRANS64.TRYWAIT P1, [UR4], R2 ;  /* 0x00000002ff0075a7 */ /* 0x000e640008020144 */
[----:B-1----:R-:W-:Y:S05]  /*2000*/  @!P1 BRA `(.L_x_26) ;  /* 0x0000003c00189947 */ /* 0x002fea0003800000 */
.L_x_25:
[----:B------:R-:W-:Y:S01]  /*2010*/  ULEA UR4, UR8, UR46, 0x8 ;  /* 0x0000002e08047291 */ /* 0x000fe2000f8e403f */
[----:B------:R-:W-:Y:S01]  /*2020*/  WARPGROUP.ARRIVE ;  /* 0x00000000000079c5 */ /* 0x000fe20000000000 */
[----:B------:R-:W-:Y:S01]  /*2030*/  ULEA UR6, UR8, UR45, 0x5 ;  /* 0x0000002d08067291 */ /* 0x000fe2000f8e283f */
[----:B------:R-:W-:Y:S01]  /*2040*/  UMOV UR5, 0x80000020 ;  /* 0x8000002000057882 */ /* 0x000fe20000000000 */
[----:B------:R-:W-:-:S07]  /*2050*/  UMOV UR7, URZ ;  /* 0x0000003f00077c82 */ /* 0x000fce0008000000 */
[----:B------:R-:W-:Y:S01]  /*2060*/  HGMMA.64x8x16.F32.BF16 R32, gdesc[UR4].tnspB, R32, gsb0 ;  /* 0x40000000042079f0 */ /* 0x000fe20008001820 */
        /* <DEDUP_REMOVED lines=9> */
[----:B------:R-:W-:Y:S01]  /*2100*/  BPT.TRAP 0x1 ;  /* 0x000000040000795c */ /* 0x000fe20000300000 */
.L_x_27:
[----:B------:R-:W-:Y:S01]  /*2110*/  ULEA UR4, UR9, UR41, 0x3 ;  /* 0x0000002909047291 */ /* 0x000fe2000f8e183f */
[----:B------:R-:W-:-:S03]  /*2120*/  ISETP.GT.U32.AND P1, PT, R18, 0x1, PT ;  /* 0x000000011200780c */ /* 0x000fc60003f24070 */
[----:B------:R-:W-:-:S04]  /*2130*/  UIADD3 UR4, UR4, 0x190, URZ ;  /* 0x0000019004047890 */ /* 0x000fc8000fffe03f */
[----:B------:R-:W-:-:S09]  /*2140*/  UPRMT UR4, URZ, 0x654, UR4 ;  /* 0x000006543f047896 */ /* 0x000fd20008000004 */
[----:B------:R-:W-:Y:S01]  /*2150*/  SYNCS.ARRIVE.TRANS64.RED.A1T0 RZ, [UR4], RZ ;  /* 0x000000ffffff79a7 */ /* 0x000fe20008100404 */
[----:B------:R-:W-:Y:S05]  /*2160*/  @P1 BRA `(.L_x_28) ;  /* 0x0000000000041947 */ /* 0x000fea0003800000 */
[----:B------:R-:W-:Y:S01]  /*2170*/  BPT.TRAP 0x1 ;  /* 0x000000040000795c */ /* 0x000fe20000300000 */
.L_x_28:
[----:B------:R-:W-:Y:S01]  /*2180*/  UIADD3 UR8, UR8, 0x1, URZ ;  /* 0x0000000108087890 */ /* 0x000fe2000fffe03f */
[C---:B------:R-:W-:Y:S01]  /*2190*/  ISETP.GT.AND P1, PT, R0.reuse, 0x1, PT ;  /* 0x000000010000780c */ /* 0x040fe20003f24270 */
[----:B------:R-:W-:Y:S01]  /*21a0*/  UIADD3 UR9, UR9, 0x1, URZ ;  /* 0x0000000109097890 */ /* 0x000fe2000fffe03f */
[----:B------:R-:W-:Y:S01]  /*21b0*/  VIADD R0, R0, 0xffffffff ;  /* 0xffffffff00007836 */ /* 0x000fe20000000000 */
[----:B------:R-:W-:Y:S02]  /*21c0*/  UISETP.NE.AND UP0, UPT, UR8, 0x32, UPT ;  /* 0x000000320800788c */ /* 0x000fe4000bf05270 */
[----:B------:R-:W-:Y:S02]  /*21d0*/  UISETP.NE.AND UP1, UPT, UR9, 0x32, UPT ;  /* 0x000000320900788c */ /* 0x000fe4000bf25270 */
[----:B------:R-:W-:Y:S02]  /*21e0*/  USEL UR4, URZ, 0x1, UP0 ;  /* 0x000000013f047887 */ /* 0x000fe40008000000 */
[----:B------:R-:W-:-:S02]  /*21f0*/  USEL UR8, UR8, URZ, UP0 ;  /* 0x0000003f08087287 */ /* 0x000fc40008000000 */
[----:B------:R-:W-:Y:S02]  /*2200*/  USEL UR9, UR9, URZ, UP1 ;  /* 0x0000003f09097287 */ /* 0x000fe40008800000 */
[----:B------:R-:W-:Y:S01]  /*2210*/  LOP3.LUT R4, R4, UR4, RZ, 0x3c, !PT ;  /* 0x0000000404047c12 */ /* 0x000fe2000f8e3cff */
[----:B------:R-:W-:Y:S09]  /*2220*/  @P1 BRA `(.L_x_29) ;  /* 0xfffffffc00501947 */ /* 0x000ff2000383ffff */
.L_x_22:
[----:B------:R-:W2:Y:S01]  /*2230*/  LDC R0, c[0x0][0x28c] ;  /* 0x0000a300ff007b82 */ /* 0x000ea20000000800 */
[----:B01----:R-:W-:-:S04]  /*2240*/  IMAD.U32 R2, RZ, RZ, UR49 ;  /* 0x00000031ff027e24 */ /* 0x003fc8000f8e00ff */
[----:B------:R0:W-:Y:S01]  /*2250*/  SYNCS.ARRIVE.TRANS64.A1T0 RZ, [R2+UR48], RZ ;  /* 0x000000ff02ff79a7 */ /* 0x0001e20008100030 */
[----:B--2---:R-:W-:-:S13]  /*2260*/  ISETP.GE.AND P1, PT, R0, 0x1, PT ;  /* 0x000000010000780c */ /* 0x004fda0003f26270 */
[----:B0-----:R-:W-:Y:S05]  /*2270*/  @!P1 BRA `(.L_x_30) ;  /* 0x0000000000349947 */ /* 0x001fea0003800000 */
[----:B------:R-:W-:Y:S05]  /*2280*/  @!P0 BRA `(.L_x_31) ;  /* 0x0000000000048947 */ /* 0x000fea0003800000 */
[----:B------:R-:W-:Y:S01]  /*2290*/  BPT.TRAP 0x1 ;  /* 0x000000040000795c */ /* 0x000fe20000300000 */
.L_x_31:
[----:B------:R-:W-:Y:S01]  /*22a0*/  UIADD3 UR6, UR38, UR42, URZ ;  /* 0x0000002a26067290 */ /* 0x000fe2000fffe03f */
[----:B------:R-:W-:-:S03]  /*22b0*/  ISETP.GT.U32.AND P0, PT, R18, 0x1, PT ;  /* 0x000000011200780c */ /* 0x000fc60003f04070 */
[----:B------:R-:W-:-:S04]  /*22c0*/  UIMAD.WIDE.U32 UR4, UR6, 0x51eb851f, URZ ;  /* 0x51eb851f060478a5 */ /* 0x000fc8000f8e003f */
[----:B------:R-:W-:-:S04]  /*22d0*/  USHF.R.U32.HI UR4, URZ, 0x4, UR5 ;  /* 0x000000043f047899 */ /* 0x000fc80008011605 */
[----:B------:R-:W-:-:S04]  /*22e0*/  UIMAD UR6, UR4, -0x32, UR6 ;  /* 0xffffffce040678a4 */ /* 0x000fc8000f8e0206 */
[----:B------:R-:W-:-:S04]  /*22f0*/  ULEA UR6, UR6, UR41, 0x3 ;  /* 0x0000002906067291 */ /* 0x000fc8000f8e183f */
[----:B------:R-:W-:-:S04]  /*2300*/  UIADD3 UR6, UR6, 0x190, URZ ;  /* 0x0000019006067890 */ /* 0x000fc8000fffe03f */
[----:B------:R-:W-:-:S09]  /*2310*/  UPRMT UR6, URZ, 0x654, UR6 ;  /* 0x000006543f067896 */ /* 0x000fd20008000006 */
[----:B------:R-:W-:Y:S01]  /*2320*/  SYNCS.ARRIVE.TRANS64.RED.A1T0 RZ, [UR6], RZ ;  /* 0x000000ffffff79a7 */ /* 0x000fe20008100406 */
[----:B------:R-:W-:Y:S05]  /*2330*/  @P0 BRA `(.L_x_30) ;  /* 0x0000000000040947 */ /* 0x000fea0003800000 */
[----:B------:R-:W-:Y:S01]  /*2340*/  BPT.TRAP 0x1 ;  /* 0x000000040000795c */ /* 0x000fe20000300000 */
.L_x_30:
[----:B------:R-:W-:Y:S01]  /*2350*/  SHF.L.U32 R0, R52, 0x1f, RZ ;  /* 0x0000001f34007819 */ /* 0x000fe200000006ff */
[----:B------:R-:W-:Y:S01]  /*2360*/  UIADD3 UR38, UR38, UR47, URZ ;  /* 0x0000002f26267290 */ /* 0x000fe2000fffe03f */
[----:B------:R-:W-:Y:S01]  /*2370*/  SHF.R.S32.HI R13, RZ, 0x1f, R27 ;  /* 0x0000001fff0d7819 */ /* 0x000fe2000001141b */
[----:B------:R-:W-:Y:S01]  /*2380*/  UISETP.GE.U32.AND UP1, UPT, UR47, 0x32, UPT ;  /* 0x000000322f00788c */ /* 0x000fe2000bf26070 */
[----:B------:R-:W0:Y:S01]  /*2390*/  SYNCS.PHASECHK.TRANS64.TRYWAIT P0, [UR43+0x8], R0 ;  /* 0x00000800ff0075a7 */ /* 0x000e22000800016b */
[----:B------:R-:W-:-:S04]  /*23a0*/  UISETP.GT.U32.AND UP0, UPT, UR38, 0x31, UPT ;  /* 0x000000312600788c */ /* 0x000fc8000bf04070 */
[----:B------:R-:W-:-:S04]  /*23b0*/  UISETP.LT.U32.AND UP0, UPT, UR47, 0x32, UP0 ;  /* 0x000000322f00788c */ /* 0x000fc80008701070 */
[----:B------:R-:W-:Y:S02]  /*23c0*/  USEL UR6, URZ, 0x1, !UP0 ;  /* 0x000000013f067887 */ /* 0x000fe4000c000000 */
[----:B------:R-:W-:Y:S02]  /*23d0*/  @UP1 UIMAD.WIDE.U32 UR4, UR38, 0x51eb851f, URZ ;  /* 0x51eb851f260418a5 */ /* 0x000fe4000f8e003f */
[----:B------:R-:W-:Y:S02]  /*23e0*/  ULOP3.LUT UR39, UR39, UR6, URZ, 0x3c, !UPT ;  /* 0x0000000627277292 */ /* 0x000fe4000f8e3c3f */
[----:B------:R-:W-:-:S04]  /*23f0*/  @UP1 USHF.R.U32.HI UR4, URZ, 0x4, UR5 ;  /* 0x000000043f041899 */ /* 0x000fc80008011605 */
[----:B------:R-:W-:Y:S01]  /*2400*/  @UP1 ULOP3.LUT UR39, UR39, 0x1, UR4, 0x78, !UPT ;  /* 0x0000000127271892 */ /* 0x000fe2000f8e7804 */
[----:B0-----:R-:W-:Y:S11]  /*2410*/  @!P0 BRA `(.L_x_32) ;  /* 0x00000038002c8947 */ /* 0x001ff60003800000 */
.L_x_112:
[C---:B------:R-:W-:Y:S01]  /*2420*/  IMAD.SHL.U32 R5, R24.reuse, 0x40, RZ ;  /* 0x0000004018057824 */ /* 0x040fe200078e00ff */
[----:B------:R-:W-:Y:S01]  /*2430*/  ULDC UR6, c[0x0][0x284] ;  /* 0x0000a10000067ab9 */ /* 0x000fe20000000800 */
[----:B------:R-:W-:Y:S01]  /*2440*/  IMAD.SHL.U32 R8, R25, 0x8, RZ ;  /* 0x0000000819087824 */ /* 0x000fe200078e00ff */
[----:B------:R-:W-:Y:S01]  /*2450*/  ULDC.64 UR4, c[0x0][0x5d0] ;  /* 0x0001740000047ab9 */ /* 0x000fe20000000a00 */
[----:B------:R-:W-:Y:S01]  /*2460*/  IMAD.WIDE R24, R24, 0x40, R30 ;  /* 0x0000004018187825 */ /* 0x000fe200078e021e */
[----:B------:R-:W-:Y:S01]  /*2470*/  ISETP.GE.AND P0, PT, R5, UR6, PT ;  /* 0x0000000605007c0c */ /* 0x000fe2000bf06270 */
[----:B------:R-:W-:Y:S01]  /*2480*/  ULDC UR6, c[0x0][0x288] ;  /* 0x0000a20000067ab9 */ /* 0x000fe20000000800 */
[----:B------:R-:W-:Y:S01]  /*2490*/  SHF.R.S32.HI R9, RZ, 0x1f, R8 ;  /* 0x0000001fff097819 */ /* 0x000fe20000011408 */
[----:B0-----:R-:W-:Y:S01]  /*24a0*/  IMAD R0, R13, UR4, RZ ;  /* 0x000000040d007c24 */ /* 0x001fe2000f8e02ff */
[----:B------:R-:W-:Y:S01]  /*24b0*/  ISETP.GE.OR P0, PT, R8, UR6, P0 ;  /* 0x0000000608007c0c */ /* 0x000fe20008706670 */
[----:B------:R-:W-:-:S04]  /*24c0*/  IMAD.WIDE.U32 R2, R27, UR4, R36 ;  /* 0x000000041b027c25 */ /* 0x000fc8000f8e0024 */
[----:B------:R-:W-:Y:S01]  /*24d0*/  IMAD R7, R27, UR5, R0 ;  /* 0x000000051b077c24 */ /* 0x000fe2000f8e0200 */
[----:B------:R-:W-:Y:S01]  /*24e0*/  IADD3 R2, P1, R8, R2, RZ ;  /* 0x0000000208027210 */ /* 0x000fe20007f3e0ff */
[----:B------:R-:W-:Y:S02]  /*24f0*/  ULDC.64 UR4, c[0x0][0x5c8] ;  /* 0x0001720000047ab9 */ /* 0x000fe40000000a00 */
[----:B------:R-:W-:Y:S01]  /*2500*/  IMAD R11, R25, UR4, RZ ;  /* 0x00000004190b7c24 */ /* 0x000fe2000f8e02ff */
[----:B------:R-:W-:-:S03]  /*2510*/  IADD3.X R3, R9, R3, R7, P1, !PT ;  /* 0x0000000309037210 */ /* 0x000fc60000ffe407 */
[C---:B------:R-:W-:Y:S02]  /*2520*/  IMAD R11, R24.reuse, UR5, R11 ;  /* 0x00000005180b7c24 */ /* 0x040fe4000f8e020b */
[----:B------:R-:W-:Y:S01]  /*2530*/  IMAD.WIDE.U32 R14, R24, UR4, R2 ;  /* 0x00000004180e7c25 */ /* 0x000fe2000f8e0002 */
[----:B------:R-:W-:Y:S06]  /*2540*/  @P0 BRA `(.L_x_33) ;  /* 0x0000000400980947 */ /* 0x000fec0003800000 */
[----:B-----5:R-:W-:Y:S01]  /*2550*/  FSETP.NEU.AND P0, PT, R28, RZ, PT ;  /* 0x000000ff1c00720b */ /* 0x020fe20003f0d000 */
[----:B------:R-:W-:Y:S01]  /*2560*/  BSSY B0, `(.L_x_33) ;  /* 0x0000064000007945 */ /* 0x000fe20003800000 */
[----:B------:R-:W-:Y:S02]  /*2570*/  IMAD.IADD R51, R15, 0x1, R11 ;  /* 0x000000010f337824 */ /* 0x000fe400078e020b */
[----:B------:R-:W-:Y:S02]  /*2580*/  IMAD.IADD R12, R44, 0x1, -R5 ;  /* 0x000000012c0c7824 */ /* 0x000fe400078e0a05 */
[----:B------:R-:W-:-:S07]  /*2590*/  IMAD.IADD R53, R41, 0x1, -R8 ;  /* 0x0000000129357824 */ /* 0x000fce00078e0a08 */
[----:B------:R-:W-:Y:S05]  /*25a0*/  @!P0 BRA `(.L_x_34) ;  /* 0x0000000400248947 */ /* 0x000fea0003800000 */
[----:B------:R-:W0:Y:S01]  /*25b0*/  LDC.64 R20, c[0x0][0x5b8] ;  /* 0x00016e00ff147b82 */ /* 0x000e220000000a00 */
[----:B------:R-:W-:Y:S01]  /*25c0*/  ISETP.GT.AND P1, PT, R12, RZ, PT ;  /* 0x000000ff0c00720c */ /* 0x000fe20003f24270 */
[----:B------:R-:W-:-:S03]  /*25d0*/  ULDC.64 UR4, c[0x0][0x5c0] ;  /* 0x0001700000047ab9 */ /* 0x000fc60000000a00 */
[----:B------:R-:W-:-:S03]  /*25e0*/  ISETP.GT.AND P2, PT, R53, RZ, P1 ;  /* 0x000000ff3500720c */ /* 0x000fc60000f44270 */
[----:B------:R-:W1:Y:S08]  /*25f0*/  LDC.64 R46, c[0x0][0x5b0] ;  /* 0x00016c00ff2e7b82 */ /* 0x000e700000000a00 */
[----:B------:R-:W2:Y:S01]  /*2600*/  LDC.64 R48, c[0x0][0x5a8] ;  /* 0x00016a00ff307b82 */ /* 0x000ea20000000a00 */
[-C--:B0-----:R-:W-:Y:S02]  /*2610*/  IMAD R0, R13, R20.reuse, RZ ;  /* 0x000000140d007224 */ /* 0x081fe400078e02ff */
[----:B------:R-:W-:-:S04]  /*2620*/  IMAD.WIDE.U32 R2, R27, R20, R36 ;  /* 0x000000141b027225 */ /* 0x000fc800078e0024 */
[----:B------:R-:W-:Y:S01]  /*2630*/  IMAD R45, R27, R21, R0 ;  /* 0x000000151b2d7224 */ /* 0x000fe200078e0200 */
[----:B------:R-:W-:Y:S01]  /*2640*/  IADD3 R4, P0, R8, R2, RZ ;  /* 0x0000000208047210 */ /* 0x000fe20007f1e0ff */
[----:B-1----:R-:W-:-:S03]  /*2650*/  IMAD R0, R25, R46, RZ ;  /* 0x0000002e19007224 */ /* 0x002fc600078e02ff */
[----:B------:R-:W-:Y:S01]  /*2660*/  IADD3.X R5, R9, R3, R45, P0, !PT ;  /* 0x0000000309057210 */ /* 0x000fe200007fe42d */
[C---:B------:R-:W-:Y:S02]  /*2670*/  IMAD R25, R24.reuse, R47, R0 ;  /* 0x0000002f18197224 */ /* 0x040fe400078e0200 */
[----:B------:R-:W-:-:S04]  /*2680*/  IMAD.WIDE.U32 R2, R24, R46, R4 ;  /* 0x0000002e18027225 */ /* 0x000fc800078e0004 */
[----:B------:R-:W-:Y:S01]  /*2690*/  IMAD.IADD R0, R3, 0x1, R25 ;  /* 0x0000000103007824 */ /* 0x000fe200078e0219 */
[----:B--2---:R-:W-:-:S04]  /*26a0*/  LEA R6, P0, R2, R48, 0x2 ;  /* 0x0000003002067211 */ /* 0x004fc800078010ff */
[----:B------:R-:W-:-:S05]  /*26b0*/  LEA.HI.X R7, R2, R49, R0, 0x2, P0 ;  /* 0x0000003102077211 */ /* 0x000fca00000f1400 */
[----:B------:R0:W2:Y:S01]  /*26c0*/  @P2 LDG.E.LTC128B R15, desc[UR36][R6.64] ;  /* 0x00000024060f2981 */ /* 0x0000a2000c1e1920 */
[----:B------:R-:W-:Y:S01]  /*26d0*/  IMAD.WIDE.U32 R2, R24, R46, R8 ;  /* 0x0000002e18027225 */ /* 0x000fe200078e0008 */
[----:B------:R-:W-:Y:S01]  /*26e0*/  SHF.L.U64.HI R13, R46, 0x3, R47 ;  /* 0x000000032e0d7819 */ /* 0x000fe2000001022f */
[----:B------:R-:W-:Y:S01]  /*26f0*/  BSSY B1, `(.L_x_35) ;  /* 0x0000016000017945 */ /* 0x000fe20003800000 */
[----:B------:R-:W-:Y:S02]  /*2700*/  ISETP.GT.AND P1, PT, R53, 0x1, P1 ;  /* 0x000000013500780c */ /* 0x000fe40000f24270 */
[----:B------:R-:W-:Y:S02]  /*2710*/  IADD3 R10, P0, R36, R2, RZ ;  /* 0x00000002240a7210 */ /* 0x000fe40007f1e0ff */
[----:B------:R-:W-:Y:S02]  /*2720*/  LEA R2, P3, R14, UR4, 0x2 ;  /* 0x000000040e027c11 */ /* 0x000fe4000f8610ff */
[----:B------:R-:W-:-:S02]  /*2730*/  IADD3.X R11, R37, R25, R3, P0, !PT ;  /* 0x00000019250b7210 */ /* 0x000fc400007fe403 */
[----:B------:R-:W-:Y:S02]  /*2740*/  LEA.HI.X R3, R14, UR5, R51, 0x2, P3 ;  /* 0x000000050e037c11 */ /* 0x000fe400098f1433 */
[----:B------:R-:W-:Y:S01]  /*2750*/  ISETP.GT.AND P0, PT, R12, 0x8, PT ;  /* 0x000000080c00780c */ /* 0x000fe20003f04270 */
[----:B------:R-:W-:Y:S02]  /*2760*/  IMAD.SHL.U32 R12, R46, 0x8, RZ ;  /* 0x000000082e0c7824 */ /* 0x000fe400078e00ff */
[----:B0-----:R-:W-:Y:S01]  /*2770*/  IMAD.WIDE.U32 R6, R27, R20, R10 ;  /* 0x000000141b067225 */ /* 0x001fe200078e000a */
[----:B------:R-:W-:-:S03]  /*2780*/  ISETP.GT.AND P3, PT, R53, RZ, P0 ;  /* 0x000000ff3500720c */ /* 0x000fc60000764270 */
[----:B------:R-:W-:Y:S01]  /*2790*/  IMAD.WIDE.U32 R12, R24, R46, R12 ;  /* 0x0000002e180c7225 */ /* 0x000fe200078e000c */
[----:B------:R-:W-:-:S03]  /*27a0*/  LEA R10, P4, R6, R48, 0x2 ;  /* 0x00000030060a7211 */ /* 0x000fc600078810ff */
[----:B------:R-:W-:Y:S01]  /*27b0*/  IMAD.IADD R0, R45, 0x1, R7 ;  /* 0x000000012d007824 */ /* 0x000fe200078e0207 */
[----:B------:R-:W-:Y:S01]  /*27c0*/  IADD3 R7, P5, R4, R12, RZ ;  /* 0x0000000c04077210 */ /* 0x000fe20007fbe0ff */
[----:B------:R-:W-:-:S03]  /*27d0*/  IMAD.IADD R25, R25, 0x1, R13 ;  /* 0x0000000119197824 */ /* 0x000fc600078e020d */
[----:B------:R-:W-:Y:S01]  /*27e0*/  LEA.HI.X R11, R6, R49, R0, 0x2, P4 ;  /* 0x00000031060b7211 */ /* 0x000fe200020f1400 */
[----:B------:R-:W-:Y:S02]  /*27f0*/  IMAD.X R6, R25, 0x1, R5, P5 ;  /* 0x0000000119067824 */ /* 0x000fe400028e0605 */
[----:B--2---:R-:W-:-:S04]  /*2800*/  FMUL R21, R15, R28 ;  /* 0x0000001c0f157220 */ /* 0x004fc80000400000 */
[----:B------:R-:W-:-:S05]  /*2810*/  FFMA R21, R32, R26, R21 ;  /* 0x0000001a20157223 */ /* 0x000fca0000000015 */
[----:B------:R0:W-:Y:S01]  /*2820*/  @P2 STG.E desc[UR36][R2.64], R21 ;  /* 0x0000001502002986 */ /* 0x0001e2000c101924 */
[----:B------:R-:W-:Y:S05]  /*2830*/  @!P1 BRA `(.L_x_36) ;  /* 0x0000000000049947 */ /* 0x000fea0003800000 */
[----:B------:R1:W5:Y:S02]  /*2840*/  LDG.E.LTC128B R15, desc[UR36][R10.64+0x4] ;  /* 0x000004240a0f7981 */ /* 0x000364000c1e1920 */
.L_x_36:
[----:B------:R-:W-:Y:S05]  /*2850*/  BSYNC B1 ;  /* 0x0000000000017941 */ /* 0x000fea0003800000 */
.L_x_35:
[----:B-----5:R-:W-:Y:S01]  /*2860*/  FMUL R0, R15, R28 ;  /* 0x0000001c0f007220 */ /* 0x020fe20000400000 */
[----:B------:R-:W-:Y:S01]  /*2870*/  LEA R4, P2, R7, R48, 0x2 ;  /* 0x0000003007047211 */ /* 0x000fe200078410ff */
[----:B-1----:R-:W-:Y:S02]  /*2880*/  @P1 IMAD.MOV.U32 R10, RZ, RZ, R2 ;  /* 0x000000ffff0a1224 */ /* 0x002fe400078e0002 */
[----:B------:R-:W-:Y:S01]  /*2890*/  FFMA R33, R33, R26, R0 ;  /* 0x0000001a21217223 */ /* 0x000fe20000000000 */
[----:B------:R-:W-:Y:S01]  /*28a0*/  @P1 IMAD.MOV.U32 R11, RZ, RZ, R3 ;  /* 0x000000ffff0b1224 */ /* 0x000fe200078e0003 */
[----:B------:R-:W-:-:S04]  /*28b0*/  LEA.HI.X R5, R7, R49, R6, 0x2, P2 ;  /* 0x0000003107057211 */ /* 0x000fc800010f1406 */
[----:B------:R1:W-:Y:S04]  /*28c0*/  @P1 STG.E desc[UR36][R10.64+0x4], R33 ;  /* 0x000004210a001986 */ /* 0x0003e8000c101924 */
[----:B------:R2:W3:Y:S01]  /*28d0*/  @P3 LDG.E.LTC128B R15, desc[UR36][R4.64] ;  /* 0x00000024040f3981 */ /* 0x0004e2000c1e1920 */
[----:B------:R-:W-:Y:S01]  /*28e0*/  IADD3 R6, P1, P2, R36, R12, R8 ;  /* 0x0000000c24067210 */ /* 0x000fe20007a3e008 */
[----:B------:R-:W-:Y:S01]  /*28f0*/  BSSY B1, `(.L_x_37) ;  /* 0x000000f000017945 */ /* 0x000fe20003800000 */
[----:B------:R-:W-:Y:S02]  /*2900*/  SHF.L.U64.HI R13, R39, 0x2, R38 ;  /* 0x00000002270d7819 */ /* 0x000fe40000010226 */
[----:B------:R-:W-:Y:S02]  /*2910*/  IADD3.X R7, R37, R25, R9, P1, P2 ;  /* 0x0000001925077210 */ /* 0x000fe40000fe4409 */
[----:B0-----:R-:W-:-:S02]  /*2920*/  LEA R2, P1, R39, R2, 0x2 ;  /* 0x0000000227027211 */ /* 0x001fc400078210ff */
[----:B------:R-:W-:Y:S01]  /*2930*/  ISETP.GT.AND P0, PT, R53, 0x1, P0 ;  /* 0x000000013500780c */ /* 0x000fe20000704270 */
[----:B------:R-:W-:-:S04]  /*2940*/  IMAD.WIDE.U32 R6, R27, R20, R6 ;  /* 0x000000141b067225 */ /* 0x000fc800078e0006 */
[----:B------:R-:W-:Y:S01]  /*2950*/  IMAD.X R3, R13, 0x1, R3, P1 ;  /* 0x000000010d037824 */ /* 0x000fe200008e0603 */
[----:B--2---:R-:W-:Y:S01]  /*2960*/  LEA R4, P1, R6, R48, 0x2 ;  /* 0x0000003006047211 */ /* 0x004fe200078210ff */
[----:B------:R-:W-:-:S05]  /*2970*/  IMAD.IADD R0, R45, 0x1, R7 ;  /* 0x000000012d007824 */ /* 0x000fca00078e0207 */
[----:B------:R-:W-:Y:S01]  /*2980*/  LEA.HI.X R5, R6, R49, R0, 0x2, P1 ;  /* 0x0000003106057211 */ /* 0x000fe200008f1400 */
[----:B---3--:R-:W-:-:S04]  /*2990*/  FMUL R9, R15, R28 ;  /* 0x0000001c0f097220 */ /* 0x008fc80000400000 */
[----:B------:R-:W-:-:S05]  /*29a0*/  FFMA R9, R34, R26, R9 ;  /* 0x0000001a22097223 */ /* 0x000fca0000000009 */
[----:B------:R1:W-:Y:S01]  /*29b0*/  @P3 STG.E desc[UR36][R2.64], R9 ;  /* 0x0000000902003986 */ /* 0x0003e2000c101924 */
[----:B------:R-:W-:Y:S05]  /*29c0*/  @!P0 BRA `(.L_x_38) ;  /* 0x0000000000048947 */ /* 0x000fea0003800000 */
[----:B------:R0:W5:Y:S02]  /*29d0*/  LDG.E.LTC128B R15, desc[UR36][R4.64+0x4] ;  /* 0x00000424040f7981 */ /* 0x000164000c1e1920 */
.L_x_38:
[----:B------:R-:W-:Y:S05]  /*29e0*/  BSYNC B1 ;  /* 0x0000000000017941 */ /* 0x000fea0003800000 */
.L_x_37:
[----:B-----5:R-:W-:-:S04]  /*29f0*/  FMUL R0, R15, R28 ;  /* 0x0000001c0f007220 */ /* 0x020fc80000400000 */
[----:B------:R-:W-:Y:S01]  /*2a00*/  FFMA R35, R35, R26, R0 ;  /* 0x0000001a23237223 */ /* 0x000fe20000000000 */
[----:B------:R-:W-:Y:S06]  /*2a10*/  @!P0 BRA `(.L_x_39) ;  /* 0x0000000000608947 */ /* 0x000fec0003800000 */
[----:B------:R2:W-:Y:S01]  /*2a20*/  STG.E desc[UR36][R2.64+0x4], R35 ;  /* 0x0000042302007986 */ /* 0x0005e2000c101924 */
[----:B------:R-:W-:Y:S05]  /*2a30*/  BRA `(.L_x_39) ;  /* 0x0000000000587947 */ /* 0x000fea0003800000 */
.L_x_34:
[C---:B------:R-:W-:Y:S01]  /*2a40*/  ISETP.GT.AND P0, PT, R12.reuse, RZ, PT ;  /* 0x000000ff0c00720c */ /* 0x040fe20003f04270 */
[----:B------:R-:W-:Y:S01]  /*2a50*/  ULDC.64 UR4, c[0x0][0x5c0] ;  /* 0x0001700000047ab9 */ /* 0x000fe20000000a00 */
[----:B------:R-:W-:Y:S01]  /*2a60*/  ISETP.GT.AND P1, PT, R12, 0x8, PT ;  /* 0x000000080c00780c */ /* 0x000fe20003f24270 */
[-C--:B------:R-:W-:Y:S01]  /*2a70*/  FMUL R7, R32, R26.reuse ;  /* 0x0000001a20077220 */ /* 0x080fe20000400000 */
[----:B------:R-:W-:Y:S01]  /*2a80*/  ISETP.GT.AND P3, PT, R53, RZ, P0 ;  /* 0x000000ff3500720c */ /* 0x000fe20000764270 */
[-C--:B------:R-:W-:Y:S01]  /*2a90*/  FMUL R33, R33, R26.reuse ;  /* 0x0000001a21217220 */ /* 0x080fe20000400000 */
[----:B------:R-:W-:Y:S01]  /*2aa0*/  LEA R2, P2, R14, UR4, 0x2 ;  /* 0x000000040e027c11 */ /* 0x000fe2000f8410ff */
[-C--:B------:R-:W-:Y:S01]  /*2ab0*/  FMUL R9, R34, R26.reuse ;  /* 0x0000001a22097220 */ /* 0x080fe20000400000 */
[----:B------:R-:W-:Y:S01]  /*2ac0*/  ISETP.GT.AND P0, PT, R53, 0x1, P0 ;  /* 0x000000013500780c */ /* 0x000fe20000704270 */
[----:B------:R-:W-:Y:S01]  /*2ad0*/  FMUL R35, R35, R26 ;  /* 0x0000001a23237220 */ /* 0x000fe20000400000 */
[----:B------:R-:W-:-:S02]  /*2ae0*/  ISETP.GT.AND P4, PT, R53, RZ, P1 ;  /* 0x000000ff3500720c */ /* 0x000fc40000f84270 */
[----:B------:R-:W-:Y:S02]  /*2af0*/  ISETP.GT.AND P1, PT, R53, 0x1, P1 ;  /* 0x000000013500780c */ /* 0x000fe40000f24270 */
[----:B------:R-:W-:Y:S02]  /*2b00*/  LEA.HI.X R3, R14, UR5, R51, 0x2, P2 ;  /* 0x000000050e037c11 */ /* 0x000fe400090f1433 */
[C---:B------:R-:W-:Y:S02]  /*2b10*/  SHF.L.U64.HI R5, R39.reuse, 0x2, R38 ;  /* 0x0000000227057819 */ /* 0x040fe40000010226 */
[----:B------:R-:W-:Y:S01]  /*2b20*/  LEA R4, P2, R39, R2, 0x2 ;  /* 0x0000000227047211 */ /* 0x000fe200078410ff */
[----:B------:R-:W-:Y:S04]  /*2b30*/  @P3 STG.E desc[UR36][R2.64], R7 ;  /* 0x0000000702003986 */ /* 0x000fe8000c101924 */
[----:B------:R-:W-:Y:S01]  /*2b40*/  IMAD.X R5, R5, 0x1, R3, P2 ;  /* 0x0000000105057824 */ /* 0x000fe200010e0603 */
[----:B------:R0:W-:Y:S04]  /*2b50*/  @P0 STG.E desc[UR36][R2.64+0x4], R33 ;  /* 0x0000042102000986 */ /* 0x0001e8000c101924 */
[----:B------:R1:W-:Y:S01]  /*2b60*/  @P4 STG.E desc[UR36][R4.64], R9 ;  /* 0x0000000904004986 */ /* 0x0003e2000c101924 */
[----:B0-----:R-:W-:-:S02]  /*2b70*/  @P1 IMAD.MOV.U32 R2, RZ, RZ, R4 ;  /* 0x000000ffff021224 */ /* 0x001fc400078e0004 */
[----:B------:R-:W-:-:S05]  /*2b80*/  @P1 IMAD.MOV.U32 R3, RZ, RZ, R5 ;  /* 0x000000ffff031224 */ /* 0x000fca00078e0005 */
[----:B------:R1:W-:Y:S02]  /*2b90*/  @P1 STG.E desc[UR36][R2.64+0x4], R35 ;  /* 0x0000042302001986 */ /* 0x0003e4000c101924 */
.L_x_39:
[----:B------:R-:W-:Y:S05]  /*2ba0*/  BSYNC B0 ;  /* 0x0000000000007941 */ /* 0x000fea0003800000 */
.L_x_33:
[----:B------:R-:W-:Y:S01]  /*2bb0*/  LEA R22, P0, R16, R22, 0x1 ;  /* 0x0000001610167211 */ /* 0x000fe200078008ff */
[----:B------:R-:W-:Y:S01]  /*2bc0*/  ULDC.64 UR4, c[0x0][0x650] ;  /* 0x0001940000047ab9 */ /* 0x000fe20000000a00 */
[----:B------:R-:W-:Y:S02]  /*2bd0*/  IMAD.U32 R0, RZ, RZ, UR44 ;  /* 0x0000002cff007e24 */ /* 0x000fe4000f8e00ff */
[----:B------:R-:W-:Y:S02]  /*2be0*/  IMAD.MOV.U32 R24, RZ, RZ, -0x1 ;  /* 0xffffffffff187424 */ /* 0x000fe400078e00ff */
[----:B------:R-:W-:Y:S01]  /*2bf0*/  IMAD.X R19, R40, 0x1, R19, P0 ;  /* 0x0000000128137824 */ /* 0x000fe200000e0613 */
[----:B------:R-:W-:Y:S01]  /*2c00*/  ISETP.GE.U32.AND P0, PT, R22, UR4, PT ;  /* 0x0000000416007c0c */ /* 0x000fe2000bf06070 */
[----:B------:R3:W-:Y:S01]  /*2c10*/  SYNCS.ARRIVE.TRANS64.A1T0 RZ, [R0+UR48], RZ ;  /* 0x000000ff00ff79a7 */ /* 0x0007e20008100030 */
[----:B------:R-:W-:Y:S02]  /*2c20*/  IMAD.MOV.U32 R25, RZ, RZ, -0x1 ;  /* 0xffffffffff197424 */ /* 0x000fe400078e00ff */
[----:B------:R-:W-:Y:S01]  /*2c30*/  ISETP.GE.U32.AND.EX P0, PT, R19, UR5, PT, P0 ;  /* 0x0000000513007c0c */ /* 0x000fe2000bf06100 */
[----:B------:R-:W-:Y:S01]  /*2c40*/  IMAD.MOV.U32 R27, RZ, RZ, -0x1 ;  /* 0xffffffffff1b7424 */ /* 0x000fe200078e00ff */
[----:B---3--:R-:W-:-:S11]  /*2c50*/  PRMT R0, RZ, 0x7610, R0 ;  /* 0x00007610ff007816 */ /* 0x008fd60000000000 */
[----:B------:R-:W-:Y:S05]  /*2c60*/  @P0 BRA `(.L_x_40) ;  /* 0x0000000400540947 */ /* 0x000fea0003800000 */
[----:B-1----:R-:W1:Y:S01]  /*2c70*/  LDC.64 R8, c[0x0][0x628] ;  /* 0x00018a00ff087b82 */ /* 0x002e620000000a00 */
[----:B------:R-:W3:Y:S01]  /*2c80*/  S2R R14, SR_CTAID.X ;  /* 0x00000000000e7919 */ /* 0x000ee20000002500 */
[----:B------:R-:W-:Y:S02]  /*2c90*/  IMAD.MOV.U32 R6, RZ, RZ, R22 ;  /* 0x000000ffff067224 */ /* 0x000fe400078e0016 */
[----:B------:R-:W-:Y:S01]  /*2ca0*/  IMAD.MOV.U32 R7, RZ, RZ, R19 ;  /* 0x000000ffff077224 */ /* 0x000fe200078e0013 */
[----:B------:R-:W4:Y:S03]  /*2cb0*/  S2R R15, SR_CTAID.Y ;  /* 0x00000000000f7919 */ /* 0x000f260000002600 */
[----:B------:R-:W0:Y:S08]  /*2cc0*/  LDC R0, c[0x0][0x630] ;  /* 0x00018c00ff007b82 */ /* 0x000e300000000800 */
[----:B------:R-:W0:Y:S01]  /*2cd0*/  LDC.64 R12, c[0x0][0x620] ;  /* 0x00018800ff0c7b82 */ /* 0x000e220000000a00 */
[----:B-1----:R-:W-:-:S04]  /*2ce0*/  ISETP.NE.U32.AND P0, PT, R8, RZ, PT ;  /* 0x000000ff0800720c */ /* 0x002fc80003f05070 */
[----:B------:R-:W-:-:S13]  /*2cf0*/  ISETP.NE.AND.EX P0, PT, R9, RZ, PT, P0 ;  /* 0x000000ff0900720c */ /* 0x000fda0003f05300 */
[----:B0--34-:R-:W-:Y:S05]  /*2d00*/  @!P0 BRA `(.L_x_41) ;  /* 0x0000000000288947 */ /* 0x019fea0003800000 */
[----:B--2---:R-:W0:Y:S02]  /*2d10*/  LDC R3, c[0x0][0x634] ;  /* 0x00018d00ff037b82 */ /* 0x004e240000000800 */
        /* <DEDUP_REMOVED lines=9> */
.L_x_41:
[-CC-:B------:R-:W-:Y:S01]  /*2db0*/  SHF.R.U64 R27, R6, R0.reuse, R7.reuse ;  /* 0x00000000061b7219 */ /* 0x180fe20000001207 */
[----:B------:R-:W0:Y:S01]  /*2dc0*/  LDC.64 R24, c[0x0][0x640] ;  /* 0x00019000ff187b82 */ /* 0x000e220000000a00 */
[----:B------:R-:W-:Y:S01]  /*2dd0*/  SHF.R.U32.HI R0, RZ, R0, R7 ;  /* 0x00000000ff007219 */ /* 0x000fe20000011607 */
[----:B--2---:R-:W-:Y:S01]  /*2de0*/  IMAD.MOV.U32 R2, RZ, RZ, R22 ;  /* 0x000000ffff027224 */ /* 0x004fe200078e0016 */
[----:B------:R-:W-:Y:S01]  /*2df0*/  IADD3 R5, P0, RZ, -R27, RZ ;  /* 0x8000001bff057210 */ /* 0x000fe20007f1e0ff */
[----:B------:R-:W-:Y:S01]  /*2e00*/  ULDC UR4, c[0x0][0x150] ;  /* 0x0000540000047ab9 */ /* 0x000fe20000000800 */
[----:B------:R-:W-:-:S03]  /*2e10*/  I2FP.F32.U32 R6, R14 ;  /* 0x0000000e00067245 */ /* 0x000fc60000201000 */
[----:B------:R-:W1:Y:S01]  /*2e20*/  LDC R4, c[0x0][0x618] ;  /* 0x00018600ff047b82 */ /* 0x000e620000000800 */
[----:B------:R-:W-:Y:S02]  /*2e30*/  IMAD.X R3, RZ, RZ, ~R0, P0 ;  /* 0x000000ffff037224 */ /* 0x000fe400000e0e00 */
[----:B------:R-:W-:Y:S01]  /*2e40*/  FMUL R6, R6, UR4 ;  /* 0x0000000406067c20 */ /* 0x000fe20008400000 */
[----:B------:R-:W-:Y:S01]  /*2e50*/  ULDC UR4, c[0x0][0x154] ;  /* 0x0000550000047ab9 */ /* 0x000fe20000000800 */
[-C--:B------:R-:W-:Y:S02]  /*2e60*/  IMAD R0, R3, R12.reuse, RZ ;  /* 0x0000000c03007224 */ /* 0x080fe400078e02ff */
[----:B------:R-:W-:Y:S01]  /*2e70*/  IMAD.MOV.U32 R3, RZ, RZ, R19 ;  /* 0x000000ffff037224 */ /* 0x000fe200078e0013 */
[----:B------:R-:W2:Y:S01]  /*2e80*/  LDC R9, c[0x0][0x608] ;  /* 0x00018200ff097b82 */ /* 0x000ea20000000800 */
[----:B------:R-:W3:Y:S01]  /*2e90*/  F2I.U32.TRUNC.NTZ R6, R6 ;  /* 0x0000000600067305 */ /* 0x000ee2000020f000 */
[----:B------:R-:W-:-:S04]  /*2ea0*/  IMAD.WIDE.U32 R2, R5, R12, R2 ;  /* 0x0000000c05027225 */ /* 0x000fc800078e0002 */
[----:B------:R-:W-:Y:S02]  /*2eb0*/  IMAD R5, R5, R13, R0 ;  /* 0x0000000d05057224 */ /* 0x000fe400078e0200 */
[----:B------:R-:W4:Y:S01]  /*2ec0*/  LDC R20, c[0x0][0x658] ;  /* 0x00019600ff147b82 */ /* 0x000f220000000800 */
[----:B0-----:R-:W-:Y:S01]  /*2ed0*/  ISETP.NE.U32.AND P0, PT, R24, RZ, PT ;  /* 0x000000ff1800720c */ /* 0x001fe20003f05070 */
[----:B------:R-:W-:Y:S01]  /*2ee0*/  IMAD.IADD R3, R3, 0x1, R5 ;  /* 0x0000000103037824 */ /* 0x000fe200078e0205 */
[----:B------:R-:W-:Y:S02]  /*2ef0*/  I2FP.F32.U32 R5, R15 ;  /* 0x0000000f00057245 */ /* 0x000fe40000201000 */
[----:B------:R-:W-:-:S03]  /*2f00*/  ISETP.NE.AND.EX P0, PT, R25, RZ, PT, P0 ;  /* 0x000000ff1900720c */ /* 0x000fc60003f05300 */
[----:B------:R-:W0:Y:S01]  /*2f10*/  LDC R7, c[0x0][0x144] ;  /* 0x00005100ff077b82 */ /* 0x000e220000000800 */
[-CC-:B-1----:R-:W-:Y:S01]  /*2f20*/  SHF.R.U32.HI R0, RZ, R4.reuse, R3.reuse ;  /* 0x00000004ff007219 */ /* 0x182fe20000011603 */
[----:B------:R-:W-:Y:S01]  /*2f30*/  FMUL R5, R5, UR4 ;  /* 0x0000000405057c20 */ /* 0x000fe20008400000 */
[----:B------:R-:W-:Y:S01]  /*2f40*/  SHF.R.U64 R11, R2, R4, R3 ;  /* 0x00000004020b7219 */ /* 0x000fe20000001203 */
[----:B---3--:R-:W-:-:S04]  /*2f50*/  IMAD.MOV R6, RZ, RZ, -R6 ;  /* 0x000000ffff067224 */ /* 0x008fc800078e0a06 */
[----:B------:R-:W1:Y:S01]  /*2f60*/  LDC R12, c[0x0][0x148] ;  /* 0x00005200ff0c7b82 */ /* 0x000e620000000800 */
[-CC-:B--2---:R-:W-:Y:S02]  /*2f70*/  SHF.R.U64 R8, R11, R9.reuse, R0.reuse ;  /* 0x000000090b087219 */ /* 0x184fe40000001200 */
[----:B------:R-:W-:Y:S02]  /*2f80*/  SHF.R.U32.HI R3, RZ, R9, R0 ;  /* 0x00000009ff037219 */ /* 0x000fe40000011600 */
[----:B------:R2:W3:Y:S03]  /*2f90*/  F2I.U32.TRUNC.NTZ R0, R5 ;  /* 0x0000000500007305 */ /* 0x0004e6000020f000 */
[----:B------:R-:W1:Y:S01]  /*2fa0*/  LDC R21, c[0x0][0x648] ;  /* 0x00019200ff157b82 */ /* 0x000e620000000800 */
[-CC-:B----4-:R-:W-:Y:S02]  /*2fb0*/  SHF.R.U64 R10, R8, R20.reuse, R3.reuse ;  /* 0x00000014080a7219 */ /* 0x190fe40000001203 */
[----:B------:R-:W-:-:S03]  /*2fc0*/  SHF.R.U32.HI R3, RZ, R20, R3 ;  /* 0x00000014ff037219 */ /* 0x000fc60000011603 */
[----:B------:R-:W-:Y:S02]  /*2fd0*/  IMAD.MOV.U32 R2, RZ, RZ, R10 ;  /* 0x000000ffff027224 */ /* 0x000fe400078e000a */
[----:B------:R-:W4:Y:S01]  /*2fe0*/  LDC R32, c[0x0][0x638] ;  /* 0x00018e00ff207b82 */ /* 0x000f220000000800 */
[----:B0-----:R-:W-:-:S07]  /*2ff0*/  IMAD R13, R7, R6, R14 ;  /* 0x00000006070d7224 */ /* 0x001fce00078e020e */
[----:B------:R-:W0:Y:S08]  /*3000*/  LDC R33, c[0x0][0x610] ;  /* 0x00018400ff217b82 */ /* 0x000e300000000800 */
[----:B------:R-:W0:Y:S01]  /*3010*/  LDC R34, c[0x0][0x600] ;  /* 0x00018000ff227b82 */ /* 0x000e220000000800 */
[----:B-123--:R-:W-:Y:S05]  /*3020*/  @!P0 BRA `(.L_x_42) ;  /* 0x0000000000288947 */ /* 0x00efea0003800000 */
        /* <DEDUP_REMOVED lines=10> */
.L_x_42:
[----:B------:R-:W-:Y:S01]  /*30d0*/  ISETP.NE.AND P0, PT, R23, 0x1, PT ;  /* 0x000000011700780c */ /* 0x000fe20003f05270 */
[----:B------:R-:W-:Y:S01]  /*30e0*/  IMAD.MOV R4, RZ, RZ, -R0 ;  /* 0x000000ffff047224 */ /* 0x000fe200078e0a00 */
[----:B------:R-:W-:Y:S02]  /*30f0*/  SHF.R.U64 R2, R2, R21, R3 ;  /* 0x0000001502027219 */ /* 0x000fe40000001203 */
[----:B------:R-:W-:Y:S02]  /*3100*/  LOP3.LUT R0, R8, R43, RZ, 0xc0, !PT ;  /* 0x0000002b08007212 */ /* 0x000fe400078ec0ff */
[----:B------:R-:W-:Y:S01]  /*3110*/  LOP3.LUT R11, R11, R42, RZ, 0xc0, !PT ;  /* 0x0000002a0b0b7212 */ /* 0x000fe200078ec0ff */
[----:B------:R-:W-:Y:S02]  /*3120*/  IMAD.MOV R3, RZ, RZ, -R2 ;  /* 0x000000ffff037224 */ /* 0x000fe400078e0a02 */
[----:B------:R-:W-:Y:S02]  /*3130*/  IMAD R24, R29, R2, R0 ;  /* 0x000000021d187224 */ /* 0x000fe400078e0200 */
[----:B----4-:R-:W-:-:S02]  /*3140*/  IMAD R0, R3, R32, R10 ;  /* 0x0000002003007224 */ /* 0x010fc400078e020a */
[----:B------:R-:W-:Y:S02]  /*3150*/  @P0 IMAD R13, R12, R4, R15 ;  /* 0x000000040c0d0224 */ /* 0x000fe400078e020f */
[----:B0-----:R-:W-:Y:S02]  /*3160*/  IMAD R3, R0, R34, R11 ;  /* 0x0000002200037224 */ /* 0x001fe400078e020b */
[----:B------:R-:W-:Y:S02]  /*3170*/  IMAD R24, R24, R33, R13 ;  /* 0x0000002118187224 */ /* 0x000fe400078e020d */
[----:B------:R-:W-:-:S03]  /*3180*/  IMAD.MOV.U32 R2, RZ, RZ, 0x1 ;  /* 0x00000001ff027424 */ /* 0x000fc600078e00ff */
[----:B------:R-:W-:Y:S02]  /*3190*/  SEL R25, R3, R24, !P0 ;  /* 0x0000001803197207 */ /* 0x000fe40004000000 */
[----:B------:R-:W-:Y:S02]  /*31a0*/  PRMT R0, R2, 0x7610, R0 ;  /* 0x0000761002007816 */ /* 0x000fe40000000000 */
[----:B------:R-:W-:-:S07]  /*31b0*/  SEL R24, R24, R3, !P0 ;  /* 0x0000000318187207 */ /* 0x000fce0004000000 */
.L_x_40:
[----:B------:R-:W-:Y:S01]  /*31c0*/  LOP3.LUT P0, RZ, R0, 0xff, RZ, 0xc0, !PT ;  /* 0x000000ff00ff7812 */ /* 0x000fe2000780c0ff */
[----:B------:R-:W-:Y:S01]  /*31d0*/  UIMAD.WIDE.U32 UR4, UR38, 0x51eb851f, URZ ;  /* 0x51eb851f260478a5 */ /* 0x000fe2000f8e003f */
[----:B------:R-:W-:-:S03]  /*31e0*/  LOP3.LUT R52, R52, 0x1, RZ, 0x3c, !PT ;  /* 0x0000000134347812 */ /* 0x000fc600078e3cff */
[----:B------:R-:W-:-:S04]  /*31f0*/  USHF.R.U32.HI UR4, URZ, 0x4, UR5 ;  /* 0x000000043f047899 */ /* 0x000fc80008011605 */
[----:B------:R-:W-:-:S04]  /*3200*/  UIMAD UR38, UR4, -0x32, UR38 ;  /* 0xffffffce042678a4 */ /* 0x000fc8000f8e0226 */
[----:B------:R-:W-:Y:S08]  /*3210*/  @P0 BRA `(.L_x_43) ;  /* 0xffffffe800600947 */ /* 0x000ff0000383ffff */
[----:B------:R-:W-:Y:S05]  /*3220*/  EXIT ;  /* 0x000000000000794d */ /* 0x000fea0003800000 */
.L_x_14:
[----:B------:R-:W-:-:S08]  /*3230*/  ISETP.NE.AND P0, PT, R0, RZ, PT ;  /* 0x000000ff0000720c */ /* 0x000fd00003f05270 */
[----:B--2--5:R-:W0:-:S00]  /*3240*/  USETMAXREG.DEALLOC.CTAPOOL 0x28 ;  /* 0x00000028000079c8 */ /* 0x024e0000080e0500 */
[----:B------:R-:W-:Y:S05]  /*3250*/  @P0 EXIT ;  /* 0x000000000000094d */ /* 0x000fea0003800000 */
[----:B0-----:R-:W-:Y:S01]  /*3260*/  LOP3.LUT P0, RZ, R7, 0xff, RZ, 0xc0, !PT ;  /* 0x000000ff07ff7812 */ /* 0x001fe2000780c0ff */
[----:B------:R-:W-:Y:S02]  /*3270*/  IMAD.MOV.U32 R0, RZ, RZ, 0x1 ;  /* 0x00000001ff007424 */ /* 0x000fe400078e00ff */
[----:B------:R-:W-:-:S10]  /*3280*/  IMAD.MOV.U32 R8, RZ, RZ, RZ ;  /* 0x000000ffff087224 */ /* 0x000fd400078e00ff */
[----:B------:R-:W-:Y:S05]  /*3290*/  @!P0 BRA `(.L_x_44) ;  /* 0x0000000c00108947 */ /* 0x000fea0003800000 */
[----:B------:R-:W-:Y:S01]  /*32a0*/  LOP3.LUT P0, RZ, R2, 0x1f, RZ, 0xc0, !PT ;  /* 0x0000001f02ff7812 */ /* 0x000fe2000780c0ff */
[----:B------:R-:W-:Y:S01]  /*32b0*/  ULDC UR5, c[0x0][0x658] ;  /* 0x0001960000057ab9 */ /* 0x000fe20000000800 */
[----:B------:R-:W-:Y:S01]  /*32c0*/  UMOV UR6, 0xffffffff ;  /* 0xffffffff00067882 */ /* 0x000fe20000000000 */
[----:B------:R-:W-:Y:S01]  /*32d0*/  BSSY B0, `(.L_x_44) ;  /* 0x00000c0000007945 */ /* 0x000fe20003800000 */
[----:B------:R-:W-:Y:S01]  /*32e0*/  USHF.L.U32 UR6, UR6, UR5, URZ ;  /* 0x0000000506067299 */ /* 0x000fe2000800063f */
[C---:B------:R-:W-:Y:S01]  /*32f0*/  ISETP.NE.AND P2, PT, R3.reuse, RZ, PT ;  /* 0x000000ff0300720c */ /* 0x040fe20003f45270 */
[----:B------:R-:W-:Y:S01]  /*3300*/  IMAD.MOV.U32 R9, RZ, RZ, 0x1 ;  /* 0x00000001ff097424 */ /* 0x000fe200078e00ff */
[----:B------:R-:W-:Y:S01]  /*3310*/  ISETP.NE.OR P0, PT, R3, RZ, !P0 ;  /* 0x000000ff0300720c */ /* 0x000fe20004705670 */
[----:B------:R-:W-:Y:S01]  /*3320*/  IMAD.MOV.U32 R0, RZ, RZ, 0x1 ;  /* 0x00000001ff007424 */ /* 0x000fe200078e00ff */
[----:B------:R-:W-:Y:S01]  /*3330*/  LOP3.LUT R7, R18, 0x2, RZ, 0xfc, !PT ;  /* 0x0000000212077812 */ /* 0x000fe200078efcff */
[----:B------:R-:W-:Y:S01]  /*3340*/  IMAD.MOV.U32 R8, RZ, RZ, RZ ;  /* 0x000000ffff087224 */ /* 0x000fe200078e00ff */
[----:B------:R-:W-:Y:S01]  /*3350*/  ULDC UR4, c[0x0][0x600] ;  /* 0x0001800000047ab9 */ /* 0x000fe20000000800 */
[----:B------:R-:W-:Y:S01]  /*3360*/  UMOV UR7, 0x1 ;  /* 0x0000000100077882 */ /* 0x000fe20000000000 */
[----:B------:R-:W-:-:S02]  /*3370*/  UIADD3 UR21, UR40, 0x1, URZ ;  /* 0x0000000128157890 */ /* 0x000fc4000fffe03f */
[----:B------:R-:W-:Y:S02]  /*3380*/  UIADD3 UR13, UR4, -0x1, URZ ;  /* 0xffffffff040d7890 */ /* 0x000fe4000fffe03f */
[----:B------:R-:W-:Y:S02]  /*3390*/  USHF.L.U32 UR15, UR7, UR5, URZ ;  /* 0x00000005070f7299 */ /* 0x000fe4000800063f */
[----:B------:R-:W-:Y:S01]  /*33a0*/  ULOP3.LUT UR14, URZ, UR6, URZ, 0x33, !UPT ;  /* 0x000000063f0e7292 */ /* 0x000fe2000f8e333f */
[----:B------:R-:W-:-:S11]  /*33b0*/  ULDC.64 UR22, c[0x0][0x198] ;  /* 0x0000660000167ab9 */ /* 0x000fd60000000a00 */
.L_x_56:
[----:B------:R-:W-:-:S03]  /*33c0*/  UMOV UR4, 0xffffffff ;  /* 0xffffffff00047882 */ /* 0x000fc60000000000 */
[----:B------:R-:W-:Y:S05]  /*33d0*/  BRA.DIV UR4, `(.L_x_45) ;  /* 0x0000002a04547947 */ /* 0x000fea000b800000 */
[----:B------:R-:W-:-:S13]  /*33e0*/  ELECT P6, URZ, PT ;  /* 0x00000000003f782f */ /* 0x000fda00038c0000 */
.L_x_115:
[----:B------:R-:W0:Y:S01]  /*33f0*/  LDC R2, c[0x0][0x28c] ;  /* 0x0000a300ff027b82 */ /* 0x000e220000000800 */
[----:B------:R-:W-:Y:S01]  /*3400*/  BSSY B1, `(.L_x_46) ;  /* 0x0000037000017945 */ /* 0x000fe20003800000 */
[----:B0-----:R-:W-:-:S13]  /*3410*/  ISETP.LT.OR P6, PT, R2, 0x1, !P6 ;  /* 0x000000010200780c */ /* 0x001fda00077c1670 */
[----:B------:R-:W-:Y:S05]  /*3420*/  @P6 BRA `(.L_x_47) ;  /* 0x0000000000d06947 */ /* 0x000fea0003800000 */
[----:B------:R-:W-:Y:S02]  /*3430*/  IMAD.SHL.U32 R25, R25, 0x8, RZ ;  /* 0x0000000819197824 */ /* 0x000fe400078e00ff */
[----:B------:R-:W-:Y:S02]  /*3440*/  IMAD.SHL.U32 R24, R24, 0x40, RZ ;  /* 0x0000004018187824 */ /* 0x000fe400078e00ff */
[----:B------:R-:W-:Y:S02]  /*3450*/  IMAD.MOV.U32 R12, RZ, RZ, RZ ;  /* 0x000000ffff0c7224 */ /* 0x000fe400078e00ff */
[----:B------:R-:W-:Y:S02]  /*3460*/  IMAD.U32 R13, RZ, RZ, UR21 ;  /* 0x00000015ff0d7e24 */ /* 0x000fe4000f8e00ff */
[----:B------:R-:W-:Y:S02]  /*3470*/  IMAD.MOV.U32 R2, RZ, RZ, R0 ;  /* 0x000000ffff027224 */ /* 0x000fe400078e0000 */
[----:B------:R-:W-:-:S07]  /*3480*/  IMAD.MOV.U32 R3, RZ, RZ, R8 ;  /* 0x000000ffff037224 */ /* 0x000fce00078e0008 */
.L_x_51:
[----:B------:R-:W0:Y:S01]  /*3490*/  S2R R5, SR_CgaCtaId ;  /* 0x0000000000057919 */ /* 0x000e220000008800 */
[----:B------:R-:W-:-:S04]  /*34a0*/  MOV R4, 0x400 ;  /* 0x0000040000047802 */ /* 0x000fc80000000f00 */
[----:B0-----:R-:W-:Y:S02]  /*34b0*/  LEA R10, R5, R4, 0x18 ;  /* 0x00000004050a7211 */ /* 0x001fe400078ec0ff */
[----:B------:R-:W-:Y:S01]  /*34c0*/  SHF.L.U32 R4, R2, 0x1f, RZ ;  /* 0x0000001f02047819 */ /* 0x000fe200000006ff */
[----:B------:R-:W0:Y:S02]  /*34d0*/  @!P2 LDC R5, c[0x0][0x500] ;  /* 0x00014000ff05ab82 */ /* 0x000e240000000800 */
[----:B------:R-:W-:-:S04]  /*34e0*/  IMAD R11, R3, 0x8, R10 ;  /* 0x00000008030b7824 */ /* 0x000fc800078e020a */
[----:B------:R-:W1:Y:S02]  /*34f0*/  SYNCS.PHASECHK.TRANS64.TRYWAIT P1, [R11+URZ+0x190], R4 ;  /* 0x000190040b0075a7 */ /* 0x000e64000802017f */
[----:B-1----:R-:W-:Y:S05]  /*3500*/  @!P1 BRA `(.L_x_48) ;  /* 0x0000002800289947 */ /* 0x002fea0003800000 */
.L_x_116:
[----:B-1----:R-:W-:Y:S01]  /*3510*/  PRMT R4, R7, 0x9910, RZ ;  /* 0x0000991007047816 */ /* 0x002fe200000000ff */
[----:B0-----:R0:W-:Y:S03]  /*3520*/  @!P2 SYNCS.ARRIVE.TRANS64 RZ, [R11+URZ], R5 ;  /* 0x000000050bffa9a7 */ /* 0x0011e6000800003f */
[----:B------:R-:W-:-:S13]  /*3530*/  ISETP.NE.AND P1, PT, R4, 0x2, PT ;  /* 0x000000020400780c */ /* 0x000fda0003f25270 */
[----:B0-----:R-:W-:Y:S05]  /*3540*/  @P1 BRA `(.L_x_49) ;  /* 0x0000000000041947 */ /* 0x001fea0003800000 */
[----:B------:R-:W-:Y:S01]  /*3550*/  BPT.TRAP 0x1 ;  /* 0x000000040000795c */ /* 0x000fe20000300000 */
.L_x_49:
[----:B------:R-:W-:Y:S05]  /*3560*/  @P0 BRA `(.L_x_50) ;  /* 0x0000000000040947 */ /* 0x000fea0003800000 */
[----:B------:R-:W-:Y:S01]  /*3570*/  BPT.TRAP 0x1 ;  /* 0x000000040000795c */ /* 0x000fe20000300000 */
.L_x_50:
[C-C-:B------:R-:W-:Y:S01]  /*3580*/  IMAD R4, R3.reuse, 0x1000, R10.reuse ;  /* 0x0000100003047824 */ /* 0x140fe200078e020a */
[----:B------:R-:W-:Y:S01]  /*3590*/  R2UR UR19, R12 ;  /* 0x000000000c1372ca */ /* 0x000fe200000e0000 */
[----:B------:R-:W-:Y:S01]  /*35a0*/  IMAD R10, R3, 0x200, R10 ;  /* 0x00000200030a7824 */ /* 0x000fe200078e020a */
[----:B------:R-:W-:Y:S01]  /*35b0*/  R2UR UR9, R11 ;  /* 0x000000000b0972ca */ /* 0x000fe200000e0000 */
[----:B------:R-:W-:Y:S01]  /*35c0*/  VIADD R13, R13, 0xffffffff ;  /* 0xffffffff0d0d7836 */ /* 0x000fe20000000000 */
[----:B------:R-:W-:Y:S01]  /*35d0*/  R2UR UR5, R4 ;  /* 0x00000000040572ca */ /* 0x000fe200000e0000 */
[----:B------:R-:W-:Y:S01]  /*35e0*/  UIADD3 UR4, UP0, UR22, 0xf0, URZ ;  /* 0x000000f016047890 */ /* 0x000fe2000ff1e03f */
[----:B------:R-:W-:Y:S01]  /*35f0*/  R2UR UR16, R10 ;  /* 0x000000000a1072ca */ /* 0x000fe200000e0000 */
[----:B------:R-:W-:Y:S01]  /*3600*/  UIADD3 UR24, UP1, UR22, 0x1f0, URZ ;  /* 0x000001f016187890 */ /* 0x000fe2000ff3e03f */
[----:B------:R-:W-:Y:S01]  /*3610*/  R2UR UR12, R27 ;  /* 0x000000001b0c72ca */ /* 0x000fe200000e0000 */
[----:B------:R-:W-:Y:S01]  /*3620*/  VIADD R3, R3, 0x1 ;  /* 0x0000000103037836 */ /* 0x000fe20000000000 */
[----:B------:R-:W-:Y:S01]  /*3630*/  R2UR UR11, R24 ;  /* 0x00000000180b72ca */ /* 0x000fe200000e0000 */
[----:B------:R-:W-:Y:S01]  /*3640*/  UIADD3.X UR25, URZ, UR23, URZ, UP1, !UPT ;  /* 0x000000173f197290 */ /* 0x000fe20008ffe43f */
[----:B------:R-:W-:Y:S01]  /*3650*/  R2UR UR18, R25 ;  /* 0x00000000191272ca */ /* 0x000fe200000e0000 */
[----:B------:R-:W-:Y:S01]  /*3660*/  UMOV UR6, 0x0 ;  /* 0x0000000000067882 */ /* 0x000fe20000000000 */
[----:B------:R-:W-:Y:S01]  /*3670*/  ISETP.GT.AND P3, PT, R13, 0x1, PT ;  /* 0x000000010d00780c */ /* 0x000fe20003f64270 */
[----:B------:R-:W-:Y:S01]  /*3680*/  UMOV UR7, 0x10000000 ;  /* 0x1000000000077882 */ /* 0x000fe20000000000 */
[C---:B------:R-:W-:Y:S01]  /*3690*/  ISETP.NE.AND P1, PT, R3.reuse, 0x32, PT ;  /* 0x000000320300780c */ /* 0x040fe20003f25270 */
[----:B------:R-:W-:Y:S01]  /*36a0*/  UIADD3 UR8, UR5, 0x400, URZ ;  /* 0x0000040005087890 */ /* 0x000fe2000fffe03f */
[----:B------:R-:W-:Y:S01]  /*36b0*/  VIADD R12, R12, 0x20 ;  /* 0x000000200c0c7836 */ /* 0x000fe20000000000 */
[----:B------:R-:W-:Y:S01]  /*36c0*/  UIADD3.X UR5, URZ, UR23, URZ, UP0, !UPT ;  /* 0x000000173f057290 */ /* 0x000fe200087fe43f */
[----:B------:R-:W-:Y:S01]  /*36d0*/  SEL R5, RZ, 0x1, P1 ;  /* 0x00000001ff057807 */ /* 0x000fe20000800000 */
[----:B------:R-:W-:Y:S01]  /*36e0*/  UIADD3 UR16, UR16, 0x32400, URZ ;  /* 0x0003240010107890 */ /* 0x000fe2000fffe03f */
[----:B------:R-:W-:Y:S01]  /*36f0*/  SEL R3, R3, RZ, P1 ;  /* 0x000000ff03037207 */ /* 0x000fe20000800000 */
[----:B------:R-:W-:Y:S01]  /*3700*/  UMOV UR10, UR19 ;  /* 0x00000013000a7c82 */ /* 0x000fe20008000000 */
[----:B------:R-:W-:Y:S01]  /*3710*/  UMOV UR17, UR9 ;  /* 0x0000000900117c82 */ /* 0x000fe20008000000 */
[----:B------:R-:W-:Y:S01]  /*3720*/  UMOV UR20, UR12 ;  /* 0x0000000c00147c82 */ /* 0x000fe20008000000 */
[----:B------:R-:W-:-:S02]  /*3730*/  LOP3.LUT R2, R2, R5, RZ, 0x3c, !PT ;  /* 0x0000000502027212 */ /* 0x000fc400078e3cff */
[----:B------:R0:W-:Y:S02]  /*3740*/  UTMALDG.3D [UR8], [UR4], desc[UR6] ;  /* 0x00000608040075b4 */ /* 0x0001e40008011000 */
[----:B------:R0:W-:Y:S02]  /*3750*/  UTMALDG.3D [UR16], [UR24], desc[UR6] ;  /* 0x00000610180075b4 */ /* 0x0001e40008011000 */
[----:B0-----:R-:W-:Y:S05]  /*3760*/  @P3 BRA `(.L_x_51) ;  /* 0xfffffffc00483947 */ /* 0x001fea000383ffff */
.L_x_47:
[----:B------:R-:W-:Y:S05]  /*3770*/  BSYNC B1 ;  /* 0x0000000000017941 */ /* 0x000fea0003800000 */
.L_x_46:
[----:B------:R-:W-:Y:S01]  /*3780*/  LOP3.LUT P4, RZ, R9, 0xff, RZ, 0xc0, !PT ;  /* 0x000000ff09ff7812 */ /* 0x000fe2000788c0ff */
[----:B------:R-:W-:Y:S01]  /*3790*/  VIADD R8, R8, UR40 ;  /* 0x0000002808087c36 */ /* 0x000fe20008000000 */
[----:B------:R-:W-:Y:S01]  /*37a0*/  ULDC.64 UR4, c[0x0][0x650] ;  /* 0x0001940000047ab9 */ /* 0x000fe20000000a00 */
[----:B------:R-:W-:Y:S01]  /*37b0*/  IMAD.U32 R5, RZ, RZ, UR40 ;  /* 0x00000028ff057e24 */ /* 0x000fe2000f8e00ff */
[----:B------:R-:W-:Y:S01]  /*37c0*/  UISETP.GE.U32.AND UP0, UPT, UR40, 0x32, UPT ;  /* 0x000000322800788c */ /* 0x000fe2000bf06070 */
[----:B------:R-:W-:Y:S01]  /*37d0*/  BSSY B1, `(.L_x_52) ;  /* 0x000006d000017945 */ /* 0x000fe20003800000 */
[----:B------:R-:W-:Y:S01]  /*37e0*/  ISETP.GT.U32.AND P1, PT, R8, 0x31, PT ;  /* 0x000000310800780c */ /* 0x000fe20003f24070 */
[----:B------:R-:W-:Y:S01]  /*37f0*/  IMAD.MOV.U32 R24, RZ, RZ, -0x1 ;  /* 0xffffffffff187424 */ /* 0x000fe200078e00ff */
[----:B------:R-:W-:Y:S01]  /*3800*/  PRMT R9, RZ, 0x7610, R9 ;  /* 0x00007610ff097816 */ /* 0x000fe20000000009 */
[----:B------:R-:W-:Y:S01]  /*3810*/  IMAD.MOV.U32 R25, RZ, RZ, -0x1 ;  /* 0xffffffffff197424 */ /* 0x000fe200078e00ff */
[----:B------:R-:W-:Y:S01]  /*3820*/  ISETP.LT.U32.AND P1, PT, R5, 0x32, P1 ;  /* 0x000000320500780c */ /* 0x000fe20000f21070 */
[----:B------:R-:W-:Y:S01]  /*3830*/  IMAD.MOV.U32 R27, RZ, RZ, -0x1 ;  /* 0xffffffffff1b7424 */ /* 0x000fe200078e00ff */
[----:B------:R-:W-:Y:S01]  /*3840*/  PLOP3.LUT P3, PT, PT, PT, UP0, 0x80, 0x0 ;  /* 0x000000000000781c */ /* 0x000fe20003f6f008 */
[----:B------:R-:W0:Y:S01]  /*3850*/  @P4 S2R R3, SR_CgaCtaId ;  /* 0x0000000000034919 */ /* 0x000e220000008800 */
[----:B------:R-:W-:-:S04]  /*3860*/  @P4 MOV R2, 0x400 ;  /* 0x0000040000024802 */ /* 0x000fc80000000f00 */
[----:B0-----:R-:W-:Y:S01]  /*3870*/  @P4 LEA R4, R3, R2, 0x18 ;  /* 0x0000000203044211 */ /* 0x001fe200078ec0ff */
[----:B------:R-:W-:-:S03]  /*3880*/  IMAD.WIDE.U32 R2, R8, 0x51eb851f, RZ ;  /* 0x51eb851f08027825 */ /* 0x000fc600078e00ff */
[----:B------:R0:W-:Y:S01]  /*3890*/  @P4 SYNCS.ARRIVE.TRANS64.A1T0 RZ, [R4+URZ+0x358], RZ ;  /* 0x000358ff04ff49a7 */ /* 0x0001e2000810003f */
[----:B------:R-:W-:Y:S02]  /*38a0*/  IADD3 R22, P4, R22, R16, RZ ;  /* 0x0000001016167210 */ /* 0x000fe40007f9e0ff */
[----:B------:R-:W-:Y:S02]  /*38b0*/  SHF.R.U32.HI R5, RZ, 0x4, R3 ;  /* 0x00000004ff057819 */ /* 0x000fe40000011603 */
[----:B------:R-:W-:Y:S01]  /*38c0*/  SEL R3, RZ, 0x1, !P1 ;  /* 0x00000001ff037807 */ /* 0x000fe20004800000 */
[----:B------:R-:W-:Y:S01]  /*38d0*/  IMAD.X R19, R19, 0x1, R6, P4 ;  /* 0x0000000113137824 */ /* 0x000fe200020e0606 */
[----:B------:R-:W-:Y:S01]  /*38e0*/  ISETP.GE.U32.AND P1, PT, R22, UR4, PT ;  /* 0x0000000416007c0c */ /* 0x000fe2000bf26070 */
[----:B------:R-:W-:Y:S01]  /*38f0*/  IMAD R8, R5, -0x32, R8 ;  /* 0xffffffce05087824 */ /* 0x000fe200078e0208 */
[----:B------:R-:W-:Y:S02]  /*3900*/  LOP3.LUT R0, R0, R3, RZ, 0x3c, !PT ;  /* 0x0000000300007212 */ /* 0x000fe400078e3cff */
[----:B------:R-:W-:-:S02]  /*3910*/  ISETP.GE.U32.AND.EX P1, PT, R19, UR5, PT, P1 ;  /* 0x0000000513007c0c */ /* 0x000fc4000bf26110 */
[----:B------:R-:W-:Y:S02]  /*3920*/  @P3 LOP3.LUT R0, R0, 0x1, R5, 0x78, !PT ;  /* 0x0000000100003812 */ /* 0x000fe400078e7805 */
[----:B------:R-:W-:-:S09]  /*3930*/  PRMT R2, RZ, 0x7610, R2 ;  /* 0x00007610ff027816 */ /* 0x000fd20000000002 */
[----:B0-----:R-:W-:Y:S05]  /*3940*/  @P1 BRA `(.L_x_53) ;  /* 0x0000000400541947 */ /* 0x001fea0003800000 */
[----:B------:R-:W0:Y:S01]  /*3950*/  S2R R11, SR_CTAID.X ;  /* 0x00000000000b7919 */ /* 0x000e220000002500 */
[----:B------:R-:W-:Y:S01]  /*3960*/  ULDC.64 UR4, c[0x0][0x628] ;  /* 0x00018a0000047ab9 */ /* 0x000fe20000000a00 */
[----:B------:R-:W1:Y:S01]  /*3970*/  LDC R12, c[0x0][0x144] ;  /* 0x00005100ff0c7b82 */ /* 0x000e620000000800 */
[----:B------:R-:W-:Y:S01]  /*3980*/  ISETP.NE.U32.AND P1, PT, RZ, UR4, PT ;  /* 0x00000004ff007c0c */ /* 0x000fe2000bf25070 */
[----:B------:R-:W2:Y:S01]  /*3990*/  S2R R10, SR_CTAID.Y ;  /* 0x00000000000a7919 */ /* 0x000ea20000002600 */
[----:B------:R-:W-:Y:S01]  /*39a0*/  ULDC UR6, c[0x0][0x150] ;  /* 0x0000540000067ab9 */ /* 0x000fe20000000800 */
[----:B------:R-:W-:Y:S01]  /*39b0*/  ULDC UR7, c[0x0][0x630] ;  /* 0x00018c0000077ab9 */ /* 0x000fe20000000800 */
[----:B------:R-:W-:Y:S01]  /*39c0*/  ISETP.NE.AND.EX P1, PT, RZ, UR5, PT, P1 ;  /* 0x00000005ff007c0c */ /* 0x000fe2000bf25310 */
[----:B------:R-:W-:Y:S01]  /*39d0*/  IMAD.MOV.U32 R2, RZ, RZ, R22 ;  /* 0x000000ffff027224 */ /* 0x000fe200078e0016 */
[----:B0-----:R-:W-:-:S05]  /*39e0*/  I2FP.F32.U32 R3, R11 ;  /* 0x0000000b00037245 */ /* 0x001fca0000201000 */
[----:B------:R-:W-:Y:S01]  /*39f0*/  FMUL R14, R3, UR6 ;  /* 0x00000006030e7c20 */ /* 0x000fe20008400000 */
[----:B------:R-:W-:-:S05]  /*3a00*/  IMAD.MOV.U32 R3, RZ, RZ, R19 ;  /* 0x000000ffff037224 */ /* 0x000fca00078e0013 */
[----:B--2---:R-:W-:Y:S05]  /*3a10*/  @!P1 BRA `(.L_x_54) ;  /* 0x0000000000289947 */ /* 0x004fea0003800000 */
[----:B------:R-:W-:Y:S02]  /*3a20*/  ULDC UR6, c[0x0][0x634] ;  /* 0x00018d0000067ab9 */ /* 0x000fe40000000800 */
[----:B------:R-:W-:-:S05]  /*3a30*/  IADD3 R3, P1, R22, UR6, RZ ;  /* 0x0000000616037c10 */ /* 0x000fca000ff3e0ff */
[----:B------:R-:W-:-:S04]  /*3a40*/  IMAD.X R13, RZ, RZ, R19, P1 ;  /* 0x000000ffff0d7224 */ /* 0x000fc800008e0613 */
[----:B------:R-:W-:-:S04]  /*3a50*/  IMAD.WIDE.U32 R4, R13, UR4, RZ ;  /* 0x000000040d047c25 */ /* 0x000fc8000f8e00ff */
[----:B------:R-:W-:-:S04]  /*3a60*/  IMAD.WIDE.U32 R4, P1, R3, UR5, R4 ;  /* 0x0000000503047c25 */ /* 0x000fc8000f820004 */
[----:B------:R-:W-:-:S04]  /*3a70*/  IMAD.WIDE.U32 R2, R3, UR4, RZ ;  /* 0x0000000403027c25 */ /* 0x000fc8000f8e00ff */
[----:B------:R-:W-:Y:S01]  /*3a80*/  IMAD.MOV.U32 R2, RZ, RZ, R5 ;  /* 0x000000ffff027224 */ /* 0x000fe200078e0005 */
[----:B------:R-:W-:Y:S01]  /*3a90*/  IADD3 RZ, P3, R3, R4, RZ ;  /* 0x0000000403ff7210 */ /* 0x000fe20007f7e0ff */
[----:B------:R-:W-:-:S04]  /*3aa0*/  IMAD.X R3, RZ, RZ, RZ, P1 ;  /* 0x000000ffff037224 */ /* 0x000fc800008e06ff */
[----:B------:R-:W-:-:S08]  /*3ab0*/  IMAD.WIDE.U32.X R2, R13, UR5, R2, P3 ;  /* 0x000000050d027c25 */ /* 0x000fd000098e0402 */
.L_x_54:
[--C-:B------:R-:W-:Y:S01]  /*3ac0*/  SHF.R.U64 R27, R2, UR7, R3.reuse ;  /* 0x00000007021b7c19 */ /* 0x100fe20008001203 */
[----:B------:R-:W0:Y:S01]  /*3ad0*/  F2I.U32.TRUNC.NTZ R14, R14 ;  /* 0x0000000e000e7305 */ /* 0x000e22000020f000 */
[----:B------:R-:W-:Y:S01]  /*3ae0*/  SHF.R.U32.HI R2, RZ, UR7, R3 ;  /* 0x00000007ff027c19 */ /* 0x000fe20008011603 */
[----:B------:R-:W-:Y:S01]  /*3af0*/  ULDC.64 UR4, c[0x0][0x620] ;  /* 0x0001880000047ab9 */ /* 0x000fe20000000a00 */
[----:B------:R-:W-:Y:S01]  /*3b00*/  IADD3 R5, P1, RZ, -R27, RZ ;  /* 0x8000001bff057210 */ /* 0x000fe20007f3e0ff */
[----:B------:R-:W-:Y:S01]  /*3b10*/  IMAD.MOV.U32 R3, RZ, RZ, R19 ;  /* 0x000000ffff037224 */ /* 0x000fe200078e0013 */
[----:B------:R-:W-:Y:S01]  /*3b20*/  ULDC.64 UR6, c[0x0][0x640] ;  /* 0x0001900000067ab9 */ /* 0x000fe20000000a00 */
[----:B------:R-:W2:Y:S02]  /*3b30*/  LDC R15, c[0x0][0x148] ;  /* 0x00005200ff0f7b82 */ /* 0x000ea40000000800 */
[----:B------:R-:W-:Y:S01]  /*3b40*/  IMAD.X R2, RZ, RZ, ~R2, P1 ;  /* 0x000000ffff027224 */ /* 0x000fe200008e0e02 */
[----:B------:R-:W-:-:S03]  /*3b50*/  ISETP.NE.U32.AND P1, PT, RZ, UR6, PT ;  /* 0x00000006ff007c0c */ /* 0x000fc6000bf25070 */
[----:B------:R-:W-:Y:S01]  /*3b60*/  IMAD R4, R2, UR4, RZ ;  /* 0x0000000402047c24 */ /* 0x000fe2000f8e02ff */
[----:B------:R-:W-:Y:S01]  /*3b70*/  ISETP.NE.AND.EX P1, PT, RZ, UR7, PT, P1 ;  /* 0x00000007ff007c0c */ /* 0x000fe2000bf25310 */
[----:B------:R-:W-:-:S04]  /*3b80*/  IMAD.MOV.U32 R2, RZ, RZ, R22 ;  /* 0x000000ffff027224 */ /* 0x000fc800078e0016 */
[----:B------:R-:W-:Y:S01]  /*3b90*/  IMAD.WIDE.U32 R2, R5, UR4, R2 ;  /* 0x0000000405027c25 */ /* 0x000fe2000f8e0002 */
[----:B------:R-:W-:-:S03]  /*3ba0*/  ULDC UR4, c[0x0][0x618] ;  /* 0x0001860000047ab9 */ /* 0x000fc60000000800 */
[----:B------:R-:W-:Y:S01]  /*3bb0*/  IMAD R5, R5, UR5, R4 ;  /* 0x0000000505057c24 */ /* 0x000fe2000f8e0204 */
[----:B------:R-:W-:Y:S01]  /*3bc0*/  ULDC UR5, c[0x0][0x154] ;  /* 0x0000550000057ab9 */ /* 0x000fe20000000800 */
[----:B0-----:R-:W-:Y:S02]  /*3bd0*/  IMAD.MOV R4, RZ, RZ, -R14 ;  /* 0x000000ffff047224 */ /* 0x001fe400078e0a0e */
[----:B------:R-:W-:Y:S02]  /*3be0*/  IMAD.IADD R3, R3, 0x1, R5 ;  /* 0x0000000103037824 */ /* 0x000fe400078e0205 */
[----:B-1----:R-:W-:Y:S01]  /*3bf0*/  IMAD R11, R12, R4, R11 ;  /* 0x000000040c0b7224 */ /* 0x002fe200078e020b */
[----:B------:R-:W-:Y:S02]  /*3c00*/  I2FP.F32.U32 R4, R10 ;  /* 0x0000000a00047245 */ /* 0x000fe40000201000 */
[--C-:B------:R-:W-:Y:S02]  /*3c10*/  SHF.R.U64 R12, R2, UR4, R3.reuse ;  /* 0x00000004020c7c19 */ /* 0x100fe40008001203 */
[----:B------:R-:W-:Y:S01]  /*3c20*/  SHF.R.U32.HI R3, RZ, UR4, R3 ;  /* 0x00000004ff037c19 */ /* 0x000fe20008011603 */
[----:B------:R-:W-:Y:S01]  /*3c30*/  FMUL R4, R4, UR5 ;  /* 0x0000000504047c20 */ /* 0x000fe20008400000 */
[----:B------:R-:W-:-:S02]  /*3c40*/  ULDC UR4, c[0x0][0x608] ;  /* 0x0001820000047ab9 */ /* 0x000fc40000000800 */
[--C-:B------:R-:W-:Y:S01]  /*3c50*/  SHF.R.U64 R14, R12, UR4, R3.reuse ;  /* 0x000000040c0e7c19 */ /* 0x100fe20008001203 */
[----:B------:R0:W1:Y:S01]  /*3c60*/  F2I.U32.TRUNC.NTZ R20, R4 ;  /* 0x0000000400147305 */ /* 0x000062000020f000 */
[----:B------:R-:W-:Y:S01]  /*3c70*/  SHF.R.U32.HI R3, RZ, UR4, R3 ;  /* 0x00000004ff037c19 */ /* 0x000fe20008011603 */
[----:B------:R-:W-:-:S03]  /*3c80*/  ULDC UR4, c[0x0][0x658] ;  /* 0x0001960000047ab9 */ /* 0x000fc60000000800 */
[--C-:B------:R-:W-:Y:S02]  /*3c90*/  SHF.R.U64 R13, R14, UR4, R3.reuse ;  /* 0x000000040e0d7c19 */ /* 0x100fe40008001203 */
[----:B------:R-:W-:-:S03]  /*3ca0*/  SHF.R.U32.HI R21, RZ, UR4, R3 ;  /* 0x00000004ff157c19 */ /* 0x000fc60008011603 */
[----:B------:R-:W-:Y:S02]  /*3cb0*/  IMAD.MOV.U32 R2, RZ, RZ, R13 ;  /* 0x000000ffff027224 */ /* 0x000fe400078e000d */
[----:B------:R-:W-:Y:S01]  /*3cc0*/  IMAD.MOV.U32 R3, RZ, RZ, R21 ;  /* 0x000000ffff037224 */ /* 0x000fe200078e0015 */
[----:B0-----:R-:W-:Y:S06]  /*3cd0*/  @!P1 BRA `(.L_x_55) ;  /* 0x0000000000289947 */ /* 0x001fec0003800000 */
        /* <DEDUP_REMOVED lines=10> */
.L_x_55:
[----:B------:R-:W-:Y:S01]  /*3d80*/  ISETP.NE.AND P1, PT, R23, 0x1, PT ;  /* 0x000000011700780c */ /* 0x000fe20003f25270 */
[----:B------:R-:W-:Y:S01]  /*3d90*/  ULDC UR4, c[0x0][0x648] ;  /* 0x0001920000047ab9 */ /* 0x000fe20000000800 */
[----:B------:R-:W-:Y:S01]  /*3da0*/  LOP3.LUT R14, R14, UR14, RZ, 0xc0, !PT ;  /* 0x0000000e0e0e7c12 */ /* 0x000fe2000f8ec0ff */
[----:B-1----:R-:W-:Y:S01]  /*3db0*/  IMAD.MOV R20, RZ, RZ, -R20 ;  /* 0x000000ffff147224 */ /* 0x002fe200078e0a14 */
[----:B------:R-:W-:Y:S01]  /*3dc0*/  SHF.R.U64 R3, R2, UR4, R3 ;  /* 0x0000000402037c19 */ /* 0x000fe20008001203 */
[----:B------:R-:W-:Y:S01]  /*3dd0*/  ULDC UR4, c[0x0][0x638] ;  /* 0x00018e0000047ab9 */ /* 0x000fe20000000800 */
[----:B------:R-:W-:Y:S01]  /*3de0*/  LOP3.LUT R24, R12, UR13, RZ, 0xc0, !PT ;  /* 0x0000000d0c187c12 */ /* 0x000fe2000f8ec0ff */
[----:B------:R-:W-:Y:S02]  /*3df0*/  ULDC UR5, c[0x0][0x610] ;  /* 0x0001840000057ab9 */ /* 0x000fe40000000800 */
[----:B------:R-:W-:Y:S02]  /*3e00*/  IMAD.MOV R2, RZ, RZ, -R3 ;  /* 0x000000ffff027224 */ /* 0x000fe400078e0a03 */
[----:B------:R-:W-:-:S02]  /*3e10*/  IMAD R14, R3, UR15, R14 ;  /* 0x0000000f030e7c24 */ /* 0x000fc4000f8e020e */
[----:B--2---:R-:W-:Y:S02]  /*3e20*/  @P1 IMAD R11, R15, R20, R10 ;  /* 0x000000140f0b1224 */ /* 0x004fe400078e020a */
[----:B------:R-:W-:Y:S01]  /*3e30*/  IMAD R13, R2, UR4, R13 ;  /* 0x00000004020d7c24 */ /* 0x000fe2000f8e020d */
[----:B------:R-:W-:Y:S01]  /*3e40*/  ULDC UR4, c[0x0][0x600] ;  /* 0x0001800000047ab9 */ /* 0x000fe20000000800 */
[----:B------:R-:W-:Y:S02]  /*3e50*/  IMAD R11, R14, UR5, R11 ;  /* 0x000000050e0b7c24 */ /* 0x000fe4000f8e020b */
[----:B------:R-:W-:Y:S02]  /*3e60*/  IMAD R24, R13, UR4, R24 ;  /* 0x000000040d187c24 */ /* 0x000fe4000f8e0218 */
[----:B------:R-:W-:-:S03]  /*3e70*/  IMAD.MOV.U32 R2, RZ, RZ, 0x1 ;  /* 0x00000001ff027424 */ /* 0x000fc600078e00ff */
[----:B------:R-:W-:Y:S02]  /*3e80*/  SEL R25, R24, R11, !P1 ;  /* 0x0000000b18197207 */ /* 0x000fe40004800000 */
[----:B------:R-:W-:-:S07]  /*3e90*/  SEL R24, R11, R24, !P1 ;  /* 0x000000180b187207 */ /* 0x000fce0004800000 */
.L_x_53:
[----:B------:R-:W-:Y:S05]  /*3ea0*/  BSYNC B1 ;  /* 0x0000000000017941 */ /* 0x000fea0003800000 */
.L_x_52:
[----:B------:R-:W-:-:S13]  /*3eb0*/  LOP3.LUT P1, RZ, R2, 0xff, RZ, 0xc0, !PT ;  /* 0x000000ff02ff7812 */ /* 0x000fda000782c0ff */
[----:B------:R-:W-:Y:S05]  /*3ec0*/  @P1 BRA `(.L_x_56) ;  /* 0xfffffff4003c1947 */ /* 0x000fea000383ffff */
[----:B------:R-:W-:Y:S05]  /*3ed0*/  BSYNC B0 ;  /* 0x0000000000007941 */ /* 0x000fea0003800000 */
.L_x_44:
[----:B------:R-:W-:-:S03]  /*3ee0*/  UMOV UR4, 0xffffffff ;  /* 0xffffffff00047882 */ /* 0x000fc60000000000 */
[----:B------:R-:W-:Y:S05]  /*3ef0*/  BRA.DIV UR4, `(.L_x_57) ;  /* 0x0000001e04c07947 */ /* 0x000fea000b800000 */
[----:B------:R-:W-:-:S13]  /*3f00*/  ELECT P6, URZ, PT ;  /* 0x00000000003f782f */ /* 0x000fda00038c0000 */
.L_x_119:
[----:B------:R-:W-:Y:S04]  /*3f10*/  BSSY B0, `(.L_x_58) ;  /* 0x00001c9000007945 */ /* 0x000fe80003800000 */
[----:B------:R-:W-:Y:S05]  /*3f20*/  @!P6 BRA `(.L_x_59) ;  /* 0x0000001c001ce947 */ /* 0x000fea0003800000 */
[----:B------:R-:W-:-:S04]  /*3f30*/  LOP3.LUT R18, R18, 0x2, RZ, 0xfc, !PT ;  /* 0x0000000212127812 */ /* 0x000fc800078efcff */
[----:B------:R-:W-:-:S13]  /*3f40*/  ISETP.NE.AND P0, PT, R18, 0x3, PT ;  /* 0x000000031200780c */ /* 0x000fda0003f05270 */
[----:B------:R-:W-:Y:S05]  /*3f50*/  @!P0 BRA `(.L_x_60) ;  /* 0x0000000000048947 */ /* 0x000fea0003800000 */
[----:B------:R-:W-:Y:S01]  /*3f60*/  BPT.TRAP 0x1 ;  /* 0x000000040000795c */ /* 0x000fe20000300000 */
.L_x_60:
[----:B------:R-:W0:Y:S01]  /*3f70*/  S2R R3, SR_CgaCtaId ;  /* 0x0000000000037919 */ /* 0x000e220000008800 */
[----:B------:R-:W-:-:S04]  /*3f80*/  MOV R2, 0x400 ;  /* 0x0000040000027802 */ /* 0x000fc80000000f00 */
[----:B0-----:R-:W-:Y:S02]  /*3f90*/  LEA R3, R3, R2, 0x18 ;  /* 0x0000000203037211 */ /* 0x001fe400078ec0ff */
[----:B------:R-:W-:-:S03]  /*3fa0*/  SHF.L.U32 R2, R0, 0x1f, RZ ;  /* 0x0000001f00027819 */ /* 0x000fc600000006ff */
[----:B------:R-:W-:-:S04]  /*3fb0*/  VIADD R3, R3, 0x190 ;  /* 0x0000019003037836 */ /* 0x000fc80000000000 */
[C---:B------:R-:W-:Y:S02]  /*3fc0*/  IMAD R7, R8.reuse, 0x8, R3 ;  /* 0x0000000808077824 */ /* 0x040fe400078e0203 */
[----:B------:R-:W-:Y:S02]  /*3fd0*/  VIADD R8, R8, 0x1 ;  /* 0x0000000108087836 */ /* 0x000fe40000000000 */
[----:B------:R-:W0:Y:S03]  /*3fe0*/  SYNCS.PHASECHK.TRANS64.TRYWAIT P0, [R7+URZ], R2 ;  /* 0x00000002070075a7 */ /* 0x000e26000800017f */
[----:B------:R-:W-:-:S04]  /*3ff0*/  ISETP.NE.AND P1, PT, R8, 0x32, PT ;  /* 0x000000320800780c */ /* 0x000fc80003f25270 */
[----:B------:R-:W-:Y:S02]  /*4000*/  SEL R5, RZ, 0x1, P1 ;  /* 0x00000001ff057807 */ /* 0x000fe40000800000 */
[----:B------:R-:W-:Y:S02]  /*4010*/  SEL R8, R8, RZ, P1 ;  /* 0x000000ff08087207 */ /* 0x000fe40000800000 */
[----:B------:R-:W-:-:S03]  /*4020*/  LOP3.LUT R5, R0, R5, RZ, 0x3c, !PT ;  /* 0x0000000500057212 */ /* 0x000fc600078e3cff */
[----:B------:R-:W-:Y:S01]  /*4030*/  IMAD R9, R8, 0x8, R3 ;  /* 0x0000000808097824 */ /* 0x000fe200078e0203 */
[----:B------:R-:W-:Y:S01]  /*4040*/  SHF.L.U32 R4, R5, 0x1f, RZ ;  /* 0x0000001f05047819 */ /* 0x000fe200000006ff */
[----:B0-----:R-:W-:Y:S06]  /*4050*/  @!P0 BRA `(.L_x_61) ;  /* 0x0000001c00888947 */ /* 0x001fec0003800000 */
.L_x_120:
[----:B------:R-:W1:Y:S01]  /*4060*/  SYNCS.PHASECHK.TRANS64.TRYWAIT P0, [R9+URZ], R4 ;  /* 0x00000004090075a7 */ /* 0x000e62000800017f */
[----:B------:R-:W-:-:S05]  /*4070*/  VIADD R0, R8, 0x1 ;  /* 0x0000000108007836 */ /* 0x000fca0000000000 */
[----:B------:R-:W-:-:S04]  /*4080*/  ISETP.NE.AND P1, PT, R0, 0x32, PT ;  /* 0x000000320000780c */ /* 0x000fc80003f25270 */
[----:B0-----:R-:W-:Y:S02]  /*4090*/  SEL R2, RZ, 0x1, P1 ;  /* 0x00000001ff027807 */ /* 0x001fe40000800000 */
[----:B------:R-:W-:Y:S02]  /*40a0*/  SEL R0, R0, RZ, P1 ;  /* 0x000000ff00007207 */ /* 0x000fe40000800000 */
[----:B------:R-:W-:-:S03]  /*40b0*/  LOP3.LUT R7, R5, R2, RZ, 0x3c, !PT ;  /* 0x0000000205077212 */ /* 0x000fc600078e3cff */
[----:B------:R-:W-:Y:S01]  /*40c0*/  IMAD R6, R0, 0x8, R3 ;  /* 0x0000000800067824 */ /* 0x000fe200078e0203 */
[----:B------:R-:W-:Y:S01]  /*40d0*/  SHF.L.U32 R5, R7, 0x1f, RZ ;  /* 0x0000001f07057819 */ /* 0x000fe200000006ff */
[----:B-1----:R-:W-:Y:S06]  /*40e0*/  @!P0 BRA `(.L_x_62) ;  /* 0x0000001c00788947 */ /* 0x002fec0003800000 */
.L_x_121:
[----:B------:R-:W1:Y:S01]  /*40f0*/  SYNCS.PHASECHK.TRANS64.TRYWAIT P0, [R6+URZ], R5 ;  /* 0x00000005060075a7 */ /* 0x000e62000800017f */
[----:B------:R-:W-:-:S05]  /*4100*/  VIADD R0, R0, 0x1 ;  /* 0x0000000100007836 */ /* 0x000fca0000000000 */
[----:B------:R-:W-:-:S04]  /*4110*/  ISETP.NE.AND P1, PT, R0, 0x32, PT ;  /* 0x000000320000780c */ /* 0x000fc80003f25270 */
[----:B------:R-:W-:Y:S02]  /*4120*/  SEL R2, RZ, 0x1, P1 ;  /* 0x00000001ff027807 */ /* 0x000fe40000800000 */
[----:B------:R-:W-:Y:S02]  /*4130*/  SEL R0, R0, RZ, P1 ;  /* 0x000000ff00007207 */ /* 0x000fe40000800000 */
[----:B------:R-:W-:-:S03]  /*4140*/  LOP3.LUT R7, R7, R2, RZ, 0x3c, !PT ;  /* 0x0000000207077212 */ /* 0x000fc600078e3cff */
[----:B0-----:R-:W-:Y:S01]  /*4150*/  IMAD R9, R0, 0x8, R3 ;  /* 0x0000000800097824 */ /* 0x001fe200078e0203 */
[----:B------:R-:W-:Y:S01]  /*4160*/  SHF.L.U32 R4, R7, 0x1f, RZ ;  /* 0x0000001f07047819 */ /* 0x000fe200000006ff */
[----:B-1----:R-:W-:Y:S06]  /*4170*/  @!P0 BRA `(.L_x_63) ;  /* 0x0000001c00688947 */ /* 0x002fec0003800000 */
.L_x_122:
        /* <DEDUP_REMOVED lines=9> */
.L_x_123:
        /* <DEDUP_REMOVED lines=9> */
.L_x_124:
        /* <DEDUP_REMOVED lines=9> */
.L_x_125:
        /* <DEDUP_REMOVED lines=9> */
.L_x_126:
        /* <DEDUP_REMOVED lines=9> */
.L_x_127:
        /* <DEDUP_REMOVED lines=9> */
.L_x_128:
        /* <DEDUP_REMOVED lines=9> */
.L_x_129:
        /* <DEDUP_REMOVED lines=9> */
.L_x_130:
        /* <DEDUP_REMOVED lines=9> */
.L_x_131:
        /* <DEDUP_REMOVED lines=9> */
.L_x_132:
        /* <DEDUP_REMOVED lines=9> */
.L_x_133:
        /* <DEDUP_REMOVED lines=9> */
.L_x_134:
        /* <DEDUP_REMOVED lines=9> */
.L_x_135:
        /* <DEDUP_REMOVED lines=9> */
.L_x_136:
        /* <DEDUP_REMOVED lines=9> */
.L_x_137:
        /* <DEDUP_REMOVED lines=9> */
.L_x_138:
        /* <DEDUP_REMOVED lines=9> */
.L_x_139:
        /* <DEDUP_REMOVED lines=9> */
.L_x_140:
        /* <DEDUP_REMOVED lines=9> */
.L_x_141:
        /* <DEDUP_REMOVED lines=9> */
.L_x_142:
        /* <DEDUP_REMOVED lines=9> */
.L_x_143:
        /* <DEDUP_REMOVED lines=9> */
.L_x_144:
        /* <DEDUP_REMOVED lines=9> */
.L_x_145:
        /* <DEDUP_REMOVED lines=9> */
.L_x_146:
        /* <DEDUP_REMOVED lines=9> */
.L_x_147:
        /* <DEDUP_REMOVED lines=9> */
.L_x_148:
        /* <DEDUP_REMOVED lines=9> */
.L_x_149:
        /* <DEDUP_REMOVED lines=9> */
.L_x_150:
        /* <DEDUP_REMOVED lines=9> */
.L_x_151:
        /* <DEDUP_REMOVED lines=9> */
.L_x_152:
        /* <DEDUP_REMOVED lines=9> */
.L_x_153:
        /* <DEDUP_REMOVED lines=9> */
.L_x_154:
        /* <DEDUP_REMOVED lines=9> */
.L_x_155:
        /* <DEDUP_REMOVED lines=9> */
.L_x_156:
        /* <DEDUP_REMOVED lines=9> */
.L_x_157:
        /* <DEDUP_REMOVED lines=9> */
.L_x_158:
        /* <DEDUP_REMOVED lines=9> */
.L_x_159:
        /* <DEDUP_REMOVED lines=9> */
.L_x_160:
        /* <DEDUP_REMOVED lines=9> */
.L_x_161:
        /* <DEDUP_REMOVED lines=9> */
.L_x_162:
        /* <DEDUP_REMOVED lines=9> */
.L_x_163:
        /* <DEDUP_REMOVED lines=9> */
.L_x_164:
        /* <DEDUP_REMOVED lines=9> */
.L_x_165:
        /* <DEDUP_REMOVED lines=9> */
.L_x_166:
        /* <DEDUP_REMOVED lines=9> */
.L_x_167:
[----:B------:R-:W1:Y:S01]  /*5ad0*/  SYNCS.PHASECHK.TRANS64.TRYWAIT P0, [R6+URZ], R5 ;  /* 0x00000005060075a7 */ /* 0x000e62000800017f */
[----:B------:R-:W-:-:S05]  /*5ae0*/  VIADD R0, R0, 0x1 ;  /* 0x0000000100007836 */ /* 0x000fca0000000000 */
[----:B------:R-:W-:-:S04]  /*5af0*/  ISETP.NE.AND P1, PT, R0, 0x32, PT ;  /* 0x000000320000780c */ /* 0x000fc80003f25270 */
[----:B------:R-:W-:Y:S02]  /*5b00*/  SEL R2, RZ, 0x1, P1 ;  /* 0x00000001ff027807 */ /* 0x000fe40000800000 */
[----:B------:R-:W-:Y:S02]  /*5b10*/  SEL R0, R0, RZ, P1 ;  /* 0x000000ff00007207 */ /* 0x000fe40000800000 */
[----:B------:R-:W-:Y:S01]  /*5b20*/  LOP3.LUT R2, R7, R2, RZ, 0x3c, !PT ;  /* 0x0000000207027212 */ /* 0x000fe200078e3cff */
[----:B-1----:R-:W-:Y:S06]  /*5b30*/  @!P0 BRA `(.L_x_109) ;  /* 0x0000001000908947 */ /* 0x002fec0003800000 */
.L_x_168:
[----:B------:R-:W-:Y:S01]  /*5b40*/  IMAD R3, R0, 0x8, R3 ;  /* 0x0000000800037824 */ /* 0x000fe200078e0203 */
[----:B------:R-:W-:-:S07]  /*5b50*/  SHF.L.U32 R0, R2, 0x1f, RZ ;  /* 0x0000001f02007819 */ /* 0x000fce00000006ff */
.L_x_110:
[----:B--2---:R2:W3:Y:S02]  /*5b60*/  SYNCS.PHASECHK.TRANS64.TRYWAIT P0, [R3+URZ], R0 ;  /* 0x00000000030075a7 */ /* 0x0044e4000800017f */
[----:B---3--:R-:W-:Y:S05]  /*5b70*/  @!P0 NANOSLEEP.SYNCS 0x989680 ;  /* 0x009896800000895d */ /* 0x008fea0003900000 */
[----:B------:R-:W3:Y:S02]  /*5b80*/  @!P0 SYNCS.PHASECHK.TRANS64 P0, [R3+URZ], R0 ;  /* 0x00000000030085a7 */ /* 0x000ee4000800007f */
[----:B---3--:R-:W-:Y:S05]  /*5b90*/  @!P0 BRA `(.L_x_110) ;  /* 0xfffffffc00f08947 */ /* 0x008fea000383ffff */
.L_x_59:
[----:B------:R-:W-:Y:S05]  /*5ba0*/  BSYNC B0 ;  /* 0x0000000000007941 */ /* 0x000fea0003800000 */
.L_x_58:
[----:B------:R-:W-:Y:S05]  /*5bb0*/  EXIT ;  /* 0x000000000000794d */ /* 0x000fea0003800000 */
.L_x_16:
[----:B0-----:R-:W-:-:S04]  /*5bc0*/  IMAD.U32 R3, RZ, RZ, UR43 ;  /* 0x0000002bff037e24 */ /* 0x001fc8000f8e00ff */
[----:B------:R0:W1:Y:S03]  /*5bd0*/  SYNCS.PHASECHK.TRANS64.TRYWAIT P0, [R3+URZ+-0x8], R0 ;  /* 0xfffff800030075a7 */ /* 0x000066000800017f */
[----:B-1----:R-:W-:Y:S05]  /*5be0*/  @!P0 NANOSLEEP.SYNCS 0x989680 ;  /* 0x009896800000895d */ /* 0x002fea0003900000 */
[----:B------:R-:W1:Y:S02]  /*5bf0*/  @!P0 SYNCS.PHASECHK.TRANS64 P0, [R3+URZ+-0x8], R0 ;  /* 0xfffff800030085a7 */ /* 0x000e64000800007f */
[----:B-1----:R-:W-:Y:S05]  /*5c00*/  @!P0 BRA `(.L_x_16) ;  /* 0xfffffffc00ec8947 */ /* 0x002fea000383ffff */
[----:B------:R-:W-:Y:S05]  /*5c10*/  BRA `(.L_x_111) ;  /* 0xffffffbc00ec7947 */ /* 0x000fea000383ffff */
.L_x_21:
[----:B-1----:R1:W2:Y:S02]  /*5c20*/  SYNCS.PHASECHK.TRANS64.TRYWAIT P1, [R3+URZ], R0 ;  /* 0x00000000030075a7 */ /* 0x0022a4000802017f */
[----:B--2---:R-:W-:Y:S05]  /*5c30*/  @!P1 NANOSLEEP.SYNCS 0x989680 ;  /* 0x009896800000995d */ /* 0x004fea0003900000 */
[----:B------:R-:W2:Y:S02]  /*5c40*/  @!P1 SYNCS.PHASECHK.TRANS64 P1, [R3+URZ], R0 ;  /* 0x00000000030095a7 */ /* 0x000ea4000802007f */
[----:B--2---:R-:W-:Y:S05]  /*5c50*/  @!P1 BRA `(.L_x_21) ;  /* 0xfffffffc00f09947 */ /* 0x004fea000383ffff */
[----:B------:R-:W-:Y:S05]  /*5c60*/  BRA `(.L_x_20) ;  /* 0xffffffc000587947 */ /* 0x000fea000383ffff */
.L_x_26:
[----:B-1----:R-:W-:-:S04]  /*5c70*/  IMAD.U32 R3, RZ, RZ, UR4 ;  /* 0x00000004ff037e24 */ /* 0x002fc8000f8e00ff */
[----:B------:R1:W2:Y:S03]  /*5c80*/  SYNCS.PHASECHK.TRANS64.TRYWAIT P1, [R3+URZ], R2 ;  /* 0x00000002030075a7 */ /* 0x0002a6000802017f */
[----:B--2---:R-:W-:Y:S05]  /*5c90*/  @!P1 NANOSLEEP.SYNCS 0x989680 ;  /* 0x009896800000995d */ /* 0x004fea0003900000 */
[----:B------:R-:W2:Y:S02]  /*5ca0*/  @!P1 SYNCS.PHASECHK.TRANS64 P1, [R3+URZ], R2 ;  /* 0x00000002030095a7 */ /* 0x000ea4000802007f */
[----:B--2---:R-:W-:Y:S05]  /*5cb0*/  @!P1 BRA `(.L_x_26) ;  /* 0xfffffffc00ec9947 */ /* 0x004fea000383ffff */
[----:B------:R-:W-:Y:S05]  /*5cc0*/  BRA `(.L_x_25) ;  /* 0xffffffc000d07947 */ /* 0x000fea000383ffff */
.L_x_32:
[----:B0-----:R-:W-:-:S04]  /*5cd0*/  IMAD.U32 R3, RZ, RZ, UR43 ;  /* 0x0000002bff037e24 */ /* 0x001fc8000f8e00ff */
[----:B------:R0:W1:Y:S03]  /*5ce0*/  SYNCS.PHASECHK.TRANS64.TRYWAIT P0, [R3+URZ+0x8], R0 ;  /* 0x00000800030075a7 */ /* 0x000066000800017f */
[----:B-1----:R-:W-:Y:S05]  /*5cf0*/  @!P0 NANOSLEEP.SYNCS 0x989680 ;  /* 0x009896800000895d */ /* 0x002fea0003900000 */
[----:B------:R-:W1:Y:S02]  /*5d00*/  @!P0 SYNCS.PHASECHK.TRANS64 P0, [R3+URZ+0x8], R0 ;  /* 0x00000800030085a7 */ /* 0x000e64000800007f */
[----:B-1----:R-:W-:Y:S05]  /*5d10*/  @!P0 BRA `(.L_x_32) ;  /* 0xfffffffc00ec8947 */ /* 0x002fea000383ffff */
[----:B------:R-:W-:Y:S05]  /*5d20*/  BRA `(.L_x_112) ;  /* 0xffffffc400bc7947 */ /* 0x000fea000383ffff */
.L_x_45:
[----:B------:R-:W-:Y:S01]  /*5d30*/  BSSY B1, `(.L_x_113) ;  /* 0x0000006000017945 */ /* 0x000fe20003800000 */
[----:B------:R-:W-:-:S07]  /*5d40*/  IMAD.MOV.U32 R15, RZ, RZ, -0x1 ;  /* 0xffffffffff0f7424 */ /* 0x000fce00078e00ff */
[----:B------:R-:W-:Y:S05]  /*5d50*/  WARPSYNC.COLLECTIVE R15, `(.L_x_114) ;  /* 0x000000000f0c7348 */ /* 0x000fea0003c00000 */
[----:B------:R-:W-:Y:S02]  /*5d60*/  ELECT P6, UR62, PT ;  /* 0x00000000003e782f */ /* 0x000fe400038c0000 */
[----:B------:R-:W-:Y:S01]  /*5d70*/  MOV R14, UR62 ;  /* 0x0000003e000e7c02 */ /* 0x000fe20008000f00 */
[----:B------:R-:W-:Y:S10]  /*5d80*/  ENDCOLLECTIVE ;  /* 0x000000000000791b */ /* 0x000ff40003800000 */
.L_x_114:
[----:B------:R-:W-:Y:S05]  /*5d90*/  BSYNC B1 ;  /* 0x0000000000017941 */ /* 0x000fea0003800000 */
.L_x_113:
[----:B------:R-:W-:Y:S05]  /*5da0*/  BRA `(.L_x_115) ;  /* 0xffffffd400907947 */ /* 0x000fea000383ffff */
.L_x_48:
[----:B-1----:R1:W2:Y:S02]  /*5db0*/  SYNCS.PHASECHK.TRANS64.TRYWAIT P1, [R11+URZ+0x190], R4 ;  /* 0x000190040b0075a7 */ /* 0x0022a4000802017f */
[----:B--2---:R-:W-:Y:S05]  /*5dc0*/  @!P1 NANOSLEEP.SYNCS 0x989680 ;  /* 0x009896800000995d */ /* 0x004fea0003900000 */
[----:B------:R-:W2:Y:S02]  /*5dd0*/  @!P1 SYNCS.PHASECHK.TRANS64 P1, [R11+URZ+0x190], R4 ;  /* 0x000190040b0095a7 */ /* 0x000ea4000802007f */
[----:B--2---:R-:W-:Y:S05]  /*5de0*/  @!P1 BRA `(.L_x_48) ;  /* 0xfffffffc00f09947 */ /* 0x004fea000383ffff */
[----:B------:R-:W-:Y:S05]  /*5df0*/  BRA `(.L_x_116) ;  /* 0xffffffd400c47947 */ /* 0x000fea000383ffff */
.L_x_57:
[----:B------:R-:W-:Y:S01]  /*5e00*/  BSSY B0, `(.L_x_117) ;  /* 0x0000006000007945 */ /* 0x000fe20003800000 */
[----:B------:R-:W-:-:S07]  /*5e10*/  IMAD.MOV.U32 R15, RZ, RZ, -0x1 ;  /* 0xffffffffff0f7424 */ /* 0x000fce00078e00ff */
[----:B------:R-:W-:Y:S05]  /*5e20*/  WARPSYNC.COLLECTIVE R15, `(.L_x_118) ;  /* 0x000000000f0c7348 */ /* 0x000fea0003c00000 */
[----:B------:R-:W-:Y:S02]  /*5e30*/  ELECT P6, UR62, PT ;  /* 0x00000000003e782f */ /* 0x000fe400038c0000 */
[----:B------:R-:W-:Y:S01]  /*5e40*/  MOV R14, UR62 ;  /* 0x0000003e000e7c02 */ /* 0x000fe20008000f00 */
[----:B------:R-:W-:Y:S10]  /*5e50*/  ENDCOLLECTIVE ;  /* 0x000000000000791b */ /* 0x000ff40003800000 */
.L_x_118:
[----:B------:R-:W-:Y:S05]  /*5e60*/  BSYNC B0 ;  /* 0x0000000000007941 */ /* 0x000fea0003800000 */
.L_x_117:
[----:B------:R-:W-:Y:S05]  /*5e70*/  BRA `(.L_x_119) ;  /* 0xffffffe000247947 */ /* 0x000fea000383ffff */
.L_x_61:
[----:B0-----:R0:W1:Y:S02]  /*5e80*/  SYNCS.PHASECHK.TRANS64.TRYWAIT P0, [R7+URZ], R2 ;  /* 0x00000002070075a7 */ /* 0x001064000800017f */
[----:B-1----:R-:W-:Y:S05]  /*5e90*/  @!P0 NANOSLEEP.SYNCS 0x989680 ;  /* 0x009896800000895d */ /* 0x002fea0003900000 */
[----:B------:R-:W1:Y:S02]  /*5ea0*/  @!P0 SYNCS.PHASECHK.TRANS64 P0, [R7+URZ], R2 ;  /* 0x00000002070085a7 */ /* 0x000e64000800007f */
[----:B-1----:R-:W-:Y:S05]  /*5eb0*/  @!P0 BRA `(.L_x_61) ;  /* 0xfffffffc00f08947 */ /* 0x002fea000383ffff */
[----:B------:R-:W-:Y:S05]  /*5ec0*/  BRA `(.L_x_120) ;  /* 0xffffffe000647947 */ /* 0x000fea000383ffff */
.L_x_62:
[----:B0-----:R0:W1:Y:S02]  /*5ed0*/  SYNCS.PHASECHK.TRANS64.TRYWAIT P0, [R9+URZ], R4 ;  /* 0x00000004090075a7 */ /* 0x001064000800017f */
[----:B-1----:R-:W-:Y:S05]  /*5ee0*/  @!P0 NANOSLEEP.SYNCS 0x989680 ;  /* 0x009896800000895d */ /* 0x002fea0003900000 */
[----:B------:R-:W1:Y:S02]  /*5ef0*/  @!P0 SYNCS.PHASECHK.TRANS64 P0, [R9+URZ], R4 ;  /* 0x00000004090085a7 */ /* 0x000e64000800007f */
[----:B-1----:R-:W-:Y:S05]  /*5f00*/  @!P0 BRA `(.L_x_62) ;  /* 0xfffffffc00f08947 */ /* 0x002fea000383ffff */
[----:B------:R-:W-:Y:S05]  /*5f10*/  BRA `(.L_x_121) ;  /* 0xffffffe000747947 */ /* 0x000fea000383ffff */
.L_x_63:
[----:B0-----:R0:W1:Y:S02]  /*5f20*/  SYNCS.PHASECHK.TRANS64.TRYWAIT P0, [R6+URZ], R5 ;  /* 0x00000005060075a7 */ /* 0x001064000800017f */
[----:B-1----:R-:W-:Y:S05]  /*5f30*/  @!P0 NANOSLEEP.SYNCS 0x989680 ;  /* 0x009896800000895d */ /* 0x002fea0003900000 */
[----:B------:R-:W1:Y:S02]  /*5f40*/  @!P0 SYNCS.PHASECHK.TRANS64 P0, [R6+URZ], R5 ;  /* 0x00000005060085a7 */ /* 0x000e64000800007f */
[----:B-1----:R-:W-:Y:S05]  /*5f50*/  @!P0 BRA `(.L_x_63) ;  /* 0xfffffffc00f08947 */ /* 0x002fea000383ffff */
[----:B------:R-:W-:Y:S05]  /*5f60*/  BRA `(.L_x_122) ;  /* 0xffffffe000847947 */ /* 0x000fea000383ffff */
.L_x_64:
[----:B0-----:R0:W1:Y:S02]  /*5f70*/  SYNCS.PHASECHK.TRANS64.TRYWAIT P0, [R9+URZ], R4 ;  /* 0x00000004090075a7 */ /* 0x001064000800017f */
[----:B-1----:R-:W-:Y:S05]  /*5f80*/  @!P0 NANOSLEEP.SYNCS 0x989680 ;  /* 0x009896800000895d */ /* 0x002fea0003900000 */
[----:B------:R-:W1:Y:S02]  /*5f90*/  @!P0 SYNCS.PHASECHK.TRANS64 P0, [R9+URZ], R4 ;  /* 0x00000004090085a7 */ /* 0x000e64000800007f */
[----:B-1----:R-:W-:Y:S05]  /*5fa0*/  @!P0 BRA `(.L_x_64) ;  /* 0xfffffffc00f08947 */ /* 0x002fea000383ffff */
[----:B------:R-:W-:Y:S05]  /*5fb0*/  BRA `(.L_x_123) ;  /* 0xffffffe000947947 */ /* 0x000fea000383ffff */
.L_x_65:
[----:B0-----:R0:W1:Y:S02]  /*5fc0*/  SYNCS.PHASECHK.TRANS64.TRYWAIT P0, [R6+URZ], R5 ;  /* 0x00000005060075a7 */ /* 0x001064000800017f */
[----:B-1----:R-:W-:Y:S05]  /*5fd0*/  @!P0 NANOSLEEP.SYNCS 0x989680 ;  /* 0x009896800000895d */ /* 0x002fea0003900000 */
[----:B------:R-:W1:Y:S02]  /*5fe0*/  @!P0 SYNCS.PHASECHK.TRANS64 P0, [R6+URZ], R5 ;  /* 0x00000005060085a7 */ /* 0x000e64000800007f */
[----:B-1----:R-:W-:Y:S05]  /*5ff0*/  @!P0 BRA `(.L_x_65) ;  /* 0xfffffffc00f08947 */ /* 0x002fea000383ffff */
[----:B------:R-:W-:Y:S05]  /*6000*/  BRA `(.L_x_124) ;  /* 0xffffffe000a47947 */ /* 0x000fea000383ffff */
.L_x_66:
[----:B0-----:R0:W1:Y:S02]  /*6010*/  SYNCS.PHASECHK.TRANS64.TRYWAIT P0, [R9+URZ], R4 ;  /* 0x00000004090075a7 */ /* 0x001064000800017f */
[----:B-1----:R-:W-:Y:S05]  /*6020*/  @!P0 NANOSLEEP.SYNCS 0x989680 ;  /* 0x009896800000895d */ /* 0x002fea0003900000 */
[----:B------:R-:W1:Y:S02]  /*6030*/  @!P0 SYNCS.PHASECHK.TRANS64 P0, [R9+URZ], R4 ;  /* 0x00000004090085a7 */ /* 0x000e64000800007f */
[----:B-1----:R-:W-:Y:S05]  /*6040*/  @!P0 BRA `(.L_x_66) ;  /* 0xfffffffc00f08947 */ /* 0x002fea000383ffff */
[----:B------:R-:W-:Y:S05]  /*6050*/  BRA `(.L_x_125) ;  /* 0xffffffe000b47947 */ /* 0x000fea000383ffff */
.L_x_67:
[----:B0-----:R0:W1:Y:S02]  /*6060*/  SYNCS.PHASECHK.TRANS64.TRYWAIT P0, [R6+URZ], R5 ;  /* 0x00000005060075a7 */ /* 0x001064000800017f */
[----:B-1----:R-:W-:Y:S05]  /*6070*/  @!P0 NANOSLEEP.SYNCS 0x989680 ;  /* 0x009896800000895d */ /* 0x002fea0003900000 */
[----:B------:R-:W1:Y:S02]  /*6080*/  @!P0 SYNCS.PHASECHK.TRANS64 P0, [R6+URZ], R5 ;  /* 0x00000005060085a7 */ /* 0x000e64000800007f */
[----:B-1----:R-:W-:Y:S05]  /*6090*/  @!P0 BRA `(.L_x_67) ;  /* 0xfffffffc00f08947 */ /* 0x002fea000383ffff */
[----:B------:R-:W-:Y:S05]  /*60a0*/  BRA `(.L_x_126) ;  /* 0xffffffe000c47947 */ /* 0x000fea000383ffff */
.L_x_68:
[----:B0-----:R0:W1:Y:S02]  /*60b0*/  SYNCS.PHASECHK.TRANS64.TRYWAIT P0, [R9+URZ], R4 ;  /* 0x00000004090075a7 */ /* 0x001064000800017f */
[----:B-1----:R-:W-:Y:S05]  /*60c0*/  @!P0 NANOSLEEP.SYNCS 0x989680 ;  /* 0x009896800000895d */ /* 0x002fea0003900000 */
[----:B------:R-:W1:Y:S02]  /*60d0*/  @!P0 SYNCS.PHASECHK.TRANS64 P0, [R9+URZ], R4 ;  /* 0x00000004090085a7 */ /* 0x000e64000800007f */
[----:B-1----:R-:W-:Y:S05]  /*60e0*/  @!P0 BRA `(.L_x_68) ;  /* 0xfffffffc00f08947 */ /* 0x002fea000383ffff */
[----:B------:R-:W-:Y:S05]  /*60f0*/  BRA `(.L_x_127) ;  /* 0xffffffe000d47947 */ /* 0x000fea000383ffff */
.L_x_69:
[----:B0-----:R0:W1:Y:S02]  /*6100*/  SYNCS.PHASECHK.TRANS64.TRYWAIT P0, [R6+URZ], R5 ;  /* 0x00000005060075a7 */ /* 0x001064000800017f */
[----:B-1----:R-:W-:Y:S05]  /*6110*/  @!P0 NANOSLEEP.SYNCS 0x989680 ;  /* 0x009896800000895d */ /* 0x002fea0003900000 */
[----:B------:R-:W1:Y:S02]  /*6120*/  @!P0 SYNCS.PHASECHK.TRANS64 P0, [R6+URZ], R5 ;  /* 0x00000005060085a7 */ /* 0x000e64000800007f */
[----:B-1----:R-:W-:Y:S05]  /*6130*/  @!P0 BRA `(.L_x_69) ;  /* 0xfffffffc00f08947 */ /* 0x002fea000383ffff */
[----:B------:R-:W-:Y:S05]  /*6140*/  BRA `(.L_x_128) ;  /* 0xffffffe000e47947 */ /* 0x000fea000383ffff */
.L_x_70:
[----:B0-----:R0:W1:Y:S02]  /*6150*/  SYNCS.PHASECHK.TRANS64.TRYWAIT P0, [R9+URZ], R4 ;  /* 0x00000004090075a7 */ /* 0x001064000800017f */
[----:B-1----:R-:W-:Y:S05]  /*6160*/  @!P0 NANOSLEEP.SYNCS 0x989680 ;  /* 0x009896800000895d */ /* 0x002fea0003900000 */
[----:B------:R-:W1:Y:S02]  /*6170*/  @!P0 SYNCS.PHASECHK.TRANS64 P0, [R9+URZ], R4 ;  /* 0x00000004090085a7 */ /* 0x000e64000800007f */
[----:B-1----:R-:W-:Y:S05]  /*6180*/  @!P0 BRA `(.L_x_70) ;  /* 0xfffffffc00f08947 */ /* 0x002fea000383ffff */
[----:B------:R-:W-:Y:S05]  /*6190*/  BRA `(.L_x_129) ;  /* 0xffffffe000f47947 */ /* 0x000fea000383ffff */
.L_x_71:
[----:B0-----:R0:W1:Y:S02]  /*61a0*/  SYNCS.PHASECHK.TRANS64.TRYWAIT P0, [R6+URZ], R5 ;  /* 0x00000005060075a7 */ /* 0x001064000800017f */
[----:B-1----:R-:W-:Y:S05]  /*61b0*/  @!P0 NANOSLEEP.SYNCS 0x989680 ;  /* 0x009896800000895d */ /* 0x002fea0003900000 */
[----:B------:R-:W1:Y:S02]  /*61c0*/  @!P0 SYNCS.PHASECHK.TRANS64 P0, [R6+URZ], R5 ;  /* 0x00000005060085a7 */ /* 0x000e64000800007f */
[----:B-1----:R-:W-:Y:S05]  /*61d0*/  @!P0 BRA `(.L_x_71) ;  /* 0xfffffffc00f08947 */ /* 0x002fea000383ffff */
[----:B------:R-:W-:Y:S05]  /*61e0*/  BRA `(.L_x_130) ;  /* 0xffffffe400047947 */ /* 0x000fea000383ffff */
.L_x_72:
[----:B0-----:R0:W1:Y:S02]  /*61f0*/  SYNCS.PHASECHK.TRANS64.TRYWAIT P0, [R9+URZ], R4 ;  /* 0x00000004090075a7 */ /* 0x001064000800017f */
[----:B-1----:R-:W-:Y:S05]  /*6200*/  @!P0 NANOSLEEP.SYNCS 0x989680 ;  /* 0x009896800000895d */ /* 0x002fea0003900000 */
[----:B------:R-:W1:Y:S02]  /*6210*/  @!P0 SYNCS.PHASECHK.TRANS64 P0, [R9+URZ], R4 ;  /* 0x00000004090085a7 */ /* 0x000e64000800007f */
[----:B-1----:R-:W-:Y:S05]  /*6220*/  @!P0 BRA `(.L_x_72) ;  /* 0xfffffffc00f08947 */ /* 0x002fea000383ffff */
[----:B------:R-:W-:Y:S05]  /*6230*/  BRA `(.L_x_131) ;  /* 0xffffffe400147947 */ /* 0x000fea000383ffff */
.L_x_73:
[----:B0-----:R0:W1:Y:S02]  /*6240*/  SYNCS.PHASECHK.TRANS64.TRYWAIT P0, [R6+URZ], R5 ;  /* 0x00000005060075a7 */ /* 0x001064000800017f */
[----:B-1----:R-:W-:Y:S05]  /*6250*/  @!P0 NANOSLEEP.SYNCS 0x989680 ;  /* 0x009896800000895d */ /* 0x002fea0003900000 */
[----:B------:R-:W1:Y:S02]  /*6260*/  @!P0 SYNCS.PHASECHK.TRANS64 P0, [R6+URZ], R5 ;  /* 0x00000005060085a7 */ /* 0x000e64000800007f */
[----:B-1----:R-:W-:Y:S05]  /*6270*/  @!P0 BRA `(.L_x_73) ;  /* 0xfffffffc00f08947 */ /* 0x002fea000383ffff */
[----:B------:R-:W-:Y:S05]  /*6280*/  BRA `(.L_x_132) ;  /* 0xffffffe400247947 */ /* 0x000fea000383ffff */
.L_x_74:
[----:B0-----:R0:W1:Y:S02]  /*6290*/  SYNCS.PHASECHK.TRANS64.TRYWAIT P0, [R9+URZ], R4 ;  /* 0x00000004090075a7 */ /* 0x001064000800017f */
[----:B-1----:R-:W-:Y:S05]  /*62a0*/  @!P0 NANOSLEEP.SYNCS 0x989680 ;  /* 0x009896800000895d */ /* 0x002fea0003900000 */
[----:B------:R-:W1:Y:S02]  /*62b0*/  @!P0 SYNCS.PHASECHK.TRANS64 P0, [R9+URZ], R4 ;  /* 0x00000004090085a7 */ /* 0x000e64000800007f */
[----:B-1----:R-:W-:Y:S05]  /*62c0*/  @!P0 BRA `(.L_x_74) ;  /* 0xfffffffc00f08947 */ /* 0x002fea000383ffff */
[----:B------:R-:W-:Y:S05]  /*62d0*/  BRA `(.L_x_133) ;  /* 0xffffffe400347947 */ /* 0x000fea000383ffff */
.L_x_75:
[----:B0-----:R0:W1:Y:S02]  /*62e0*/  SYNCS.PHASECHK.TRANS64.TRYWAIT P0, [R6+URZ], R5 ;  /* 0x00000005060075a7 */ /* 0x001064000800017f */
[----:B-1----:R-:W-:Y:S05]  /*62f0*/  @!P0 NANOSLEEP.SYNCS 0x989680 ;  /* 0x009896800000895d */ /* 0x002fea0003900000 */
[----:B------:R-:W1:Y:S02]  /*6300*/  @!P0 SYNCS.PHASECHK.TRANS64 P0, [R6+URZ], R5 ;  /* 0x00000005060085a7 */ /* 0x000e64000800007f */
[----:B-1----:R-:W-:Y:S05]  /*6310*/  @!P0 BRA `(.L_x_75) ;  /* 0xfffffffc00f08947 */ /* 0x002fea000383ffff */
[----:B------:R-:W-:Y:S05]  /*6320*/  BRA `(.L_x_134) ;  /* 0xffffffe400447947 */ /* 0x000fea000383ffff */
.L_x_76:
[----:B0-----:R0:W1:Y:S02]  /*6330*/  SYNCS.PHASECHK.TRANS64.TRYWAIT P0, [R9+URZ], R4 ;  /* 0x00000004090075a7 */ /* 0x001064000800017f */
[----:B-1----:R-:W-:Y:S05]  /*6340*/  @!P0 NANOSLEEP.SYNCS 0x989680 ;  /* 0x009896800000895d */ /* 0x002fea0003900000 */
[----:B------:R-:W1:Y:S02]  /*6350*/  @!P0 SYNCS.PHASECHK.TRANS64 P0, [R9+URZ], R4 ;  /* 0x00000004090085a7 */ /* 0x000e64000800007f */
[----:B-1----:R-:W-:Y:S05]  /*6360*/  @!P0 BRA `(.L_x_76) ;  /* 0xfffffffc00f08947 */ /* 0x002fea000383ffff */
[----:B------:R-:W-:Y:S05]  /*6370*/  BRA `(.L_x_135) ;  /* 0xffffffe400547947 */ /* 0x000fea000383ffff */
.L_x_77:
[----:B0-----:R0:W1:Y:S02]  /*6380*/  SYNCS.PHASECHK.TRANS64.TRYWAIT P0, [R6+URZ], R5 ;  /* 0x00000005060075a7 */ /* 0x001064000800017f */
[----:B-1----:R-:W-:Y:S05]  /*6390*/  @!P0 NANOSLEEP.SYNCS 0x989680 ;  /* 0x009896800000895d */ /* 0x002fea0003900000 */
[----:B------:R-:W1:Y:S02]  /*63a0*/  @!P0 SYNCS.PHASECHK.TRANS64 P0, [R6+URZ], R5 ;  /* 0x00000005060085a7 */ /* 0x000e64000800007f */
[----:B-1----:R-:W-:Y:S05]  /*63b0*/  @!P0 BRA `(.L_x_77) ;  /* 0xfffffffc00f08947 */ /* 0x002fea000383ffff */
[----:B------:R-:W-:Y:S05]  /*63c0*/  BRA `(.L_x_136) ;  /* 0xffffffe400647947 */ /* 0x000fea000383ffff */
.L_x_78:
[----:B0-----:R0:W1:Y:S02]  /*63d0*/  SYNCS.PHASECHK.TRANS64.TRYWAIT P0, [R9+URZ], R4 ;  /* 0x00000004090075a7 */ /* 0x001064000800017f */
[----:B-1----:R-:W-:Y:S05]  /*63e0*/  @!P0 NANOSLEEP.SYNCS 0x989680 ;  /* 0x009896800000895d */ /* 0x002fea0003900000 */
[----:B------:R-:W1:Y:S02]  /*63f0*/  @!P0 SYNCS.PHASECHK.TRANS64 P0, [R9+URZ], R4 ;  /* 0x00000004090085a7 */ /* 0x000e64000800007f */
[----:B-1----:R-:W-:Y:S05]  /*6400*/  @!P0 BRA `(.L_x_78) ;  /* 0xfffffffc00f08947 */ /* 0x002fea000383ffff */
[----:B------:R-:W-:Y:S05]  /*6410*/  BRA `(.L_x_137) ;  /* 0xffffffe400747947 */ /* 0x000fea000383ffff */
.L_x_79:
[----:B0-----:R0:W1:Y:S02]  /*6420*/  SYNCS.PHASECHK.TRANS64.TRYWAIT P0, [R6+URZ], R5 ;  /* 0x00000005060075a7 */ /* 0x001064000800017f */
[----:B-1----:R-:W-:Y:S05]  /*6430*/  @!P0 NANOSLEEP.SYNCS 0x989680 ;  /* 0x009896800000895d */ /* 0x002fea0003900000 */
[----:B------:R-:W1:Y:S02]  /*6440*/  @!P0 SYNCS.PHASECHK.TRANS64 P0, [R6+URZ], R5 ;  /* 0x00000005060085a7 */ /* 0x000e64000800007f */
[----:B-1----:R-:W-:Y:S05]  /*6450*/  @!P0 BRA `(.L_x_79) ;  /* 0xfffffffc00f08947 */ /* 0x002fea000383ffff */
[----:B------:R-:W-:Y:S05]  /*6460*/  BRA `(.L_x_138) ;  /* 0xffffffe400847947 */ /* 0x000fea000383ffff */
.L_x_80:
[----:B0-----:R0:W1:Y:S02]  /*6470*/  SYNCS.PHASECHK.TRANS64.TRYWAIT P0, [R9+URZ], R4 ;  /* 0x00000004090075a7 */ /* 0x001064000800017f */
[----:B-1----:R-:W-:Y:S05]  /*6480*/  @!P0 NANOSLEEP.SYNCS 0x989680 ;  /* 0x009896800000895d */ /* 0x002fea0003900000 */
[----:B------:R-:W1:Y:S02]  /*6490*/  @!P0 SYNCS.PHASECHK.TRANS64 P0, [R9+URZ], R4 ;  /* 0x00000004090085a7 */ /* 0x000e64000800007f */
[----:B-1----:R-:W-:Y:S05]  /*64a0*/  @!P0 BRA `(.L_x_80) ;  /* 0xfffffffc00f08947 */ /* 0x002fea000383ffff */
[----:B------:R-:W-:Y:S05]  /*64b0*/  BRA `(.L_x_139) ;  /* 0xffffffe400947947 */ /* 0x000fea000383ffff */
.L_x_81:
[----:B0-----:R0:W1:Y:S02]  /*64c0*/  SYNCS.PHASECHK.TRANS64.TRYWAIT P0, [R6+URZ], R5 ;  /* 0x00000005060075a7 */ /* 0x001064000800017f */
[----:B-1----:R-:W-:Y:S05]  /*64d0*/  @!P0 NANOSLEEP.SYNCS 0x989680 ;  /* 0x009896800000895d */ /* 0x002fea0003900000 */
[----:B------:R-:W1:Y:S02]  /*64e0*/  @!P0 SYNCS.PHASECHK.TRANS64 P0, [R6+URZ], R5 ;  /* 0x00000005060085a7 */ /* 0x000e64000800007f */
[----:B-1----:R-:W-:Y:S05]  /*64f0*/  @!P0 BRA `(.L_x_81) ;  /* 0xfffffffc00f08947 */ /* 0x002fea000383ffff */
[----:B------:R-:W-:Y:S05]  /*6500*/  BRA `(.L_x_140) ;  /* 0xffffffe400a47947 */ /* 0x000fea000383ffff */
.L_x_82:
[----:B0-----:R0:W1:Y:S02]  /*6510*/  SYNCS.PHASECHK.TRANS64.TRYWAIT P0, [R9+URZ], R4 ;  /* 0x00000004090075a7 */ /* 0x001064000800017f */
[----:B-1----:R-:W-:Y:S05]  /*6520*/  @!P0 NANOSLEEP.SYNCS 0x989680 ;  /* 0x009896800000895d */ /* 0x002fea0003900000 */
[----:B------:R-:W1:Y:S02]  /*6530*/  @!P0 SYNCS.PHASECHK.TRANS64 P0, [R9+URZ], R4 ;  /* 0x00000004090085a7 */ /* 0x000e64000800007f */
[----:B-1----:R-:W-:Y:S05]  /*6540*/  @!P0 BRA `(.L_x_82) ;  /* 0xfffffffc00f08947 */ /* 0x002fea000383ffff */
[----:B------:R-:W-:Y:S05]  /*6550*/  BRA `(.L_x_141) ;  /* 0xffffffe400b47947 */ /* 0x000fea000383ffff */
.L_x_83:
[----:B0-----:R0:W1:Y:S02]  /*6560*/  SYNCS.PHASECHK.TRANS64.TRYWAIT P0, [R6+URZ], R5 ;  /* 0x00000005060075a7 */ /* 0x001064000800017f */
[----:B-1----:R-:W-:Y:S05]  /*6570*/  @!P0 NANOSLEEP.SYNCS 0x989680 ;  /* 0x009896800000895d */ /* 0x002fea0003900000 */
[----:B------:R-:W1:Y:S02]  /*6580*/  @!P0 SYNCS.PHASECHK.TRANS64 P0, [R6+URZ], R5 ;  /* 0x00000005060085a7 */ /* 0x000e64000800007f */
[----:B-1----:R-:W-:Y:S05]  /*6590*/  @!P0 BRA `(.L_x_83) ;  /* 0xfffffffc00f08947 */ /* 0x002fea000383ffff */
[----:B------:R-:W-:Y:S05]  /*65a0*/  BRA `(.L_x_142) ;  /* 0xffffffe400c47947 */ /* 0x000fea000383ffff */
.L_x_84:
[----:B0-----:R0:W1:Y:S02]  /*65b0*/  SYNCS.PHASECHK.TRANS64.TRYWAIT P0, [R9+URZ], R4 ;  /* 0x00000004090075a7 */ /* 0x001064000800017f */
[----:B-1----:R-:W-:Y:S05]  /*65c0*/  @!P0 NANOSLEEP.SYNCS 0x989680 ;  /* 0x009896800000895d */ /* 0x002fea0003900000 */
[----:B------:R-:W1:Y:S02]  /*65d0*/  @!P0 SYNCS.PHASECHK.TRANS64 P0, [R9+URZ], R4 ;  /* 0x00000004090085a7 */ /* 0x000e64000800007f */
[----:B-1----:R-:W-:Y:S05]  /*65e0*/  @!P0 BRA `(.L_x_84) ;  /* 0xfffffffc00f08947 */ /* 0x002fea000383ffff */
[----:B------:R-:W-:Y:S05]  /*65f0*/  BRA `(.L_x_143) ;  /* 0xffffffe400d47947 */ /* 0x000fea000383ffff */
.L_x_85:
[----:B0-----:R0:W1:Y:S02]  /*6600*/  SYNCS.PHASECHK.TRANS64.TRYWAIT P0, [R6+URZ], R5 ;  /* 0x00000005060075a7 */ /* 0x001064000800017f */
[----:B-1----:R-:W-:Y:S05]  /*6610*/  @!P0 NANOSLEEP.SYNCS 0x989680 ;  /* 0x009896800000895d */ /* 0x002fea0003900000 */
[----:B------:R-:W1:Y:S02]  /*6620*/  @!P0 SYNCS.PHASECHK.TRANS64 P0, [R6+URZ], R5 ;  /* 0x00000005060085a7 */ /* 0x000e64000800007f */
[----:B-1----:R-:W-:Y:S05]  /*6630*/  @!P0 BRA `(.L_x_85) ;  /* 0xfffffffc00f08947 */ /* 0x002fea000383ffff */
[----:B------:R-:W-:Y:S05]  /*6640*/  BRA `(.L_x_144) ;  /* 0xffffffe400e47947 */ /* 0x000fea000383ffff */
.L_x_86:
[----:B0-----:R0:W1:Y:S02]  /*6650*/  SYNCS.PHASECHK.TRANS64.TRYWAIT P0, [R9+URZ], R4 ;  /* 0x00000004090075a7 */ /* 0x001064000800017f */
[----:B-1----:R-:W-:Y:S05]  /*6660*/  @!P0 NANOSLEEP.SYNCS 0x989680 ;  /* 0x009896800000895d */ /* 0x002fea0003900000 */
[----:B------:R-:W1:Y:S02]  /*6670*/  @!P0 SYNCS.PHASECHK.TRANS64 P0, [R9+URZ], R4 ;  /* 0x00000004090085a7 */ /* 0x000e64000800007f */
[----:B-1----:R-:W-:Y:S05]  /*6680*/  @!P0 BRA `(.L_x_86) ;  /* 0xfffffffc00f08947 */ /* 0x002fea000383ffff */
[----:B------:R-:W-:Y:S05]  /*6690*/  BRA `(.L_x_145) ;  /* 0xffffffe400f47947 */ /* 0x000fea000383ffff */
.L_x_87:
[----:B0-----:R0:W1:Y:S02]  /*66a0*/  SYNCS.PHASECHK.TRANS64.TRYWAIT P0, [R6+URZ], R5 ;  /* 0x00000005060075a7 */ /* 0x001064000800017f */
[----:B-1----:R-:W-:Y:S05]  /*66b0*/  @!P0 NANOSLEEP.SYNCS 0x989680 ;  /* 0x009896800000895d */ /* 0x002fea0003900000 */
[----:B------:R-:W1:Y:S02]  /*66c0*/  @!P0 SYNCS.PHASECHK.TRANS64 P0, [R6+URZ], R5 ;  /* 0x00000005060085a7 */ /* 0x000e64000800007f */
[----:B-1----:R-:W-:Y:S05]  /*66d0*/  @!P0 BRA `(.L_x_87) ;  /* 0xfffffffc00f08947 */ /* 0x002fea000383ffff */
[----:B------:R-:W-:Y:S05]  /*66e0*/  BRA `(.L_x_146) ;  /* 0xffffffe800047947 */ /* 0x000fea000383ffff */
.L_x_88:
[----:B0-----:R0:W1:Y:S02]  /*66f0*/  SYNCS.PHASECHK.TRANS64.TRYWAIT P0, [R9+URZ], R4 ;  /* 0x00000004090075a7 */ /* 0x001064000800017f */
[----:B-1----:R-:W-:Y:S05]  /*6700*/  @!P0 NANOSLEEP.SYNCS 0x989680 ;  /* 0x009896800000895d */ /* 0x002fea0003900000 */
[----:B------:R-:W1:Y:S02]  /*6710*/  @!P0 SYNCS.PHASECHK.TRANS64 P0, [R9+URZ], R4 ;  /* 0x00000004090085a7 */ /* 0x000e64000800007f */
[----:B-1----:R-:W-:Y:S05]  /*6720*/  @!P0 BRA `(.L_x_88) ;  /* 0xfffffffc00f08947 */ /* 0x002fea000383ffff */
[----:B------:R-:W-:Y:S05]  /*6730*/  BRA `(.L_x_147) ;  /* 0xffffffe800147947 */ /* 0x000fea000383ffff */
.L_x_89:
[----:B0-----:R0:W1:Y:S02]  /*6740*/  SYNCS.PHASECHK.TRANS64.TRYWAIT P0, [R6+URZ], R5 ;  /* 0x00000005060075a7 */ /* 0x001064000800017f */
[----:B-1----:R-:W-:Y:S05]  /*6750*/  @!P0 NANOSLEEP.SYNCS 0x989680 ;  /* 0x009896800000895d */ /* 0x002fea0003900000 */
[----:B------:R-:W1:Y:S02]  /*6760*/  @!P0 SYNCS.PHASECHK.TRANS64 P0, [R6+URZ], R5 ;  /* 0x00000005060085a7 */ /* 0x000e64000800007f */
[----:B-1----:R-:W-:Y:S05]  /*6770*/  @!P0 BRA `(.L_x_89) ;  /* 0xfffffffc00f08947 */ /* 0x002fea000383ffff */
[----:B------:R-:W-:Y:S05]  /*6780*/  BRA `(.L_x_148) ;  /* 0xffffffe800247947 */ /* 0x000fea000383ffff */
.L_x_90:
[----:B0-----:R0:W1:Y:S02]  /*6790*/  SYNCS.PHASECHK.TRANS64.TRYWAIT P0, [R9+URZ], R4 ;  /* 0x00000004090075a7 */ /* 0x001064000800017f */
[----:B-1----:R-:W-:Y:S05]  /*67a0*/  @!P0 NANOSLEEP.SYNCS 0x989680 ;  /* 0x009896800000895d */ /* 0x002fea0003900000 */
[----:B------:R-:W1:Y:S02]  /*67b0*/  @!P0 SYNCS.PHASECHK.TRANS64 P0, [R9+URZ], R4 ;  /* 0x00000004090085a7 */ /* 0x000e64000800007f */
[----:B-1----:R-:W-:Y:S05]  /*67c0*/  @!P0 BRA `(.L_x_90) ;  /* 0xfffffffc00f08947 */ /* 0x002fea000383ffff */
[----:B------:R-:W-:Y:S05]  /*67d0*/  BRA `(.L_x_149) ;  /* 0xffffffe800347947 */ /* 0x000fea000383ffff */
.L_x_91:
[----:B0-----:R0:W1:Y:S02]  /*67e0*/  SYNCS.PHASECHK.TRANS64.TRYWAIT P0, [R6+URZ], R5 ;  /* 0x00000005060075a7 */ /* 0x001064000800017f */
[----:B-1----:R-:W-:Y:S05]  /*67f0*/  @!P0 NANOSLEEP.SYNCS 0x989680 ;  /* 0x009896800000895d */ /* 0x002fea0003900000 */
[----:B------:R-:W1:Y:S02]  /*6800*/  @!P0 SYNCS.PHASECHK.TRANS64 P0, [R6+URZ], R5 ;  /* 0x00000005060085a7 */ /* 0x000e64000800007f */
[----:B-1----:R-:W-:Y:S05]  /*6810*/  @!P0 BRA `(.L_x_91) ;  /* 0xfffffffc00f08947 */ /* 0x002fea000383ffff */
[----:B------:R-:W-:Y:S05]  /*6820*/  BRA `(.L_x_150) ;  /* 0xffffffe800447947 */ /* 0x000fea000383ffff */
.L_x_92:
[----:B0-----:R0:W1:Y:S02]  /*6830*/  SYNCS.PHASECHK.TRANS64.TRYWAIT P0, [R9+URZ], R4 ;  /* 0x00000004090075a7 */ /* 0x001064000800017f */
[----:B-1----:R-:W-:Y:S05]  /*6840*/  @!P0 NANOSLEEP.SYNCS 0x989680 ;  /* 0x009896800000895d */ /* 0x002fea0003900000 */
[----:B------:R-:W1:Y:S02]  /*6850*/  @!P0 SYNCS.PHASECHK.TRANS64 P0, [R9+URZ], R4 ;  /* 0x00000004090085a7 */ /* 0x000e64000800007f */
[----:B-1----:R-:W-:Y:S05]  /*6860*/  @!P0 BRA `(.L_x_92) ;  /* 0xfffffffc00f08947 */ /* 0x002fea000383ffff */
[----:B------:R-:W-:Y:S05]  /*6870*/  BRA `(.L_x_151) ;  /* 0xffffffe800547947 */ /* 0x000fea000383ffff */
.L_x_93:
[----:B0-----:R0:W1:Y:S02]  /*6880*/  SYNCS.PHASECHK.TRANS64.TRYWAIT P0, [R6+URZ], R5 ;  /* 0x00000005060075a7 */ /* 0x001064000800017f */
[----:B-1----:R-:W-:Y:S05]  /*6890*/  @!P0 NANOSLEEP.SYNCS 0x989680 ;  /* 0x009896800000895d */ /* 0x002fea0003900000 */
[----:B------:R-:W1:Y:S02]  /*68a0*/  @!P0 SYNCS.PHASECHK.TRANS64 P0, [R6+URZ], R5 ;  /* 0x00000005060085a7 */ /* 0x000e64000800007f */
[----:B-1----:R-:W-:Y:S05]  /*68b0*/  @!P0 BRA `(.L_x_93) ;  /* 0xfffffffc00f08947 */ /* 0x002fea000383ffff */
[----:B------:R-:W-:Y:S05]  /*68c0*/  BRA `(.L_x_152) ;  /* 0xffffffe800647947 */ /* 0x000fea000383ffff */
.L_x_94:
[----:B0-----:R0:W1:Y:S02]  /*68d0*/  SYNCS.PHASECHK.TRANS64.TRYWAIT P0, [R9+URZ], R4 ;  /* 0x00000004090075a7 */ /* 0x001064000800017f */
[----:B-1----:R-:W-:Y:S05]  /*68e0*/  @!P0 NANOSLEEP.SYNCS 0x989680 ;  /* 0x009896800000895d */ /* 0x002fea0003900000 */
[----:B------:R-:W1:Y:S02]  /*68f0*/  @!P0 SYNCS.PHASECHK.TRANS64 P0, [R9+URZ], R4 ;  /* 0x00000004090085a7 */ /* 0x000e64000800007f */
[----:B-1----:R-:W-:Y:S05]  /*6900*/  @!P0 BRA `(.L_x_94) ;  /* 0xfffffffc00f08947 */ /* 0x002fea000383ffff */
[----:B------:R-:W-:Y:S05]  /*6910*/  BRA `(.L_x_153) ;  /* 0xffffffe800747947 */ /* 0x000fea000383ffff */
.L_x_95:
[----:B0-----:R0:W1:Y:S02]  /*6920*/  SYNCS.PHASECHK.TRANS64.TRYWAIT P0, [R6+URZ], R5 ;  /* 0x00000005060075a7 */ /* 0x001064000800017f */
[----:B-1----:R-:W-:Y:S05]  /*6930*/  @!P0 NANOSLEEP.SYNCS 0x989680 ;  /* 0x009896800000895d */ /* 0x002fea0003900000 */
[----:B------:R-:W1:Y:S02]  /*6940*/  @!P0 SYNCS.PHASECHK.TRANS64 P0, [R6+URZ], R5 ;  /* 0x00000005060085a7 */ /* 0x000e64000800007f */
[----:B-1----:R-:W-:Y:S05]  /*6950*/  @!P0 BRA `(.L_x_95) ;  /* 0xfffffffc00f08947 */ /* 0x002fea000383ffff */
[----:B------:R-:W-:Y:S05]  /*6960*/  BRA `(.L_x_154) ;  /* 0xffffffe800847947 */ /* 0x000fea000383ffff */
.L_x_96:
[----:B0-----:R0:W1:Y:S02]  /*6970*/  SYNCS.PHASECHK.TRANS64.TRYWAIT P0, [R9+URZ], R4 ;  /* 0x00000004090075a7 */ /* 0x001064000800017f */
[----:B-1----:R-:W-:Y:S05]  /*6980*/  @!P0 NANOSLEEP.SYNCS 0x989680 ;  /* 0x009896800000895d */ /* 0x002fea0003900000 */
[----:B------:R-:W1:Y:S02]  /*6990*/  @!P0 SYNCS.PHASECHK.TRANS64 P0, [R9+URZ], R4 ;  /* 0x00000004090085a7 */ /* 0x000e64000800007f */
[----:B-1----:R-:W-:Y:S05]  /*69a0*/  @!P0 BRA `(.L_x_96) ;  /* 0xfffffffc00f08947 */ /* 0x002fea000383ffff */
[----:B------:R-:W-:Y:S05]  /*69b0*/  BRA `(.L_x_155) ;  /* 0xffffffe800947947 */ /* 0x000fea000383ffff */
.L_x_97:
[----:B0-----:R0:W1:Y:S02]  /*69c0*/  SYNCS.PHASECHK.TRANS64.TRYWAIT P0, [R6+URZ], R5 ;  /* 0x00000005060075a7 */ /* 0x001064000800017f */
[----:B-1----:R-:W-:Y:S05]  /*69d0*/  @!P0 NANOSLEEP.SYNCS 0x989680 ;  /* 0x009896800000895d */ /* 0x002fea0003900000 */
[----:B------:R-:W1:Y:S02]  /*69e0*/  @!P0 SYNCS.PHASECHK.TRANS64 P0, [R6+URZ], R5 ;  /* 0x00000005060085a7 */ /* 0x000e64000800007f */
[----:B-1----:R-:W-:Y:S05]  /*69f0*/  @!P0 BRA `(.L_x_97) ;  /* 0xfffffffc00f08947 */ /* 0x002fea000383ffff */
[----:B------:R-:W-:Y:S05]  /*6a00*/  BRA `(.L_x_156) ;  /* 0xffffffe800a47947 */ /* 0x000fea000383ffff */
.L_x_98:
[----:B0-----:R0:W1:Y:S02]  /*6a10*/  SYNCS.PHASECHK.TRANS64.TRYWAIT P0, [R9+URZ], R4 ;  /* 0x00000004090075a7 */ /* 0x001064000800017f */
[----:B-1----:R-:W-:Y:S05]  /*6a20*/  @!P0 NANOSLEEP.SYNCS 0x989680 ;  /* 0x009896800000895d */ /* 0x002fea0003900000 */
[----:B------:R-:W1:Y:S02]  /*6a30*/  @!P0 SYNCS.PHASECHK.TRANS64 P0, [R9+URZ], R4 ;  /* 0x00000004090085a7 */ /* 0x000e64000800007f */
[----:B-1----:R-:W-:Y:S05]  /*6a40*/  @!P0 BRA `(.L_x_98) ;  /* 0xfffffffc00f08947 */ /* 0x002fea000383ffff */
[----:B------:R-:W-:Y:S05]  /*6a50*/  BRA `(.L_x_157) ;  /* 0xffffffe800b47947 */ /* 0x000fea000383ffff */
.L_x_99:
[----:B0-----:R0:W1:Y:S02]  /*6a60*/  SYNCS.PHASECHK.TRANS64.TRYWAIT P0, [R6+URZ], R5 ;  /* 0x00000005060075a7 */ /* 0x001064000800017f */
[----:B-1----:R-:W-:Y:S05]  /*6a70*/  @!P0 NANOSLEEP.SYNCS 0x989680 ;  /* 0x009896800000895d */ /* 0x002fea0003900000 */
[----:B------:R-:W1:Y:S02]  /*6a80*/  @!P0 SYNCS.PHASECHK.TRANS64 P0, [R6+URZ], R5 ;  /* 0x00000005060085a7 */ /* 0x000e64000800007f */
[----:B-1----:R-:W-:Y:S05]  /*6a90*/  @!P0 BRA `(.L_x_99) ;  /* 0xfffffffc00f08947 */ /* 0x002fea000383ffff */
[----:B------:R-:W-:Y:S05]  /*6aa0*/  BRA `(.L_x_158) ;  /* 0xffffffe800c47947 */ /* 0x000fea000383ffff */
.L_x_100:
[----:B0-----:R0:W1:Y:S02]  /*6ab0*/  SYNCS.PHASECHK.TRANS64.TRYWAIT P0, [R9+URZ], R4 ;  /* 0x00000004090075a7 */ /* 0x001064000800017f */
[----:B-1----:R-:W-:Y:S05]  /*6ac0*/  @!P0 NANOSLEEP.SYNCS 0x989680 ;  /* 0x009896800000895d */ /* 0x002fea0003900000 */
[----:B------:R-:W1:Y:S02]  /*6ad0*/  @!P0 SYNCS.PHASECHK.TRANS64 P0, [R9+URZ], R4 ;  /* 0x00000004090085a7 */ /* 0x000e64000800007f */
[----:B-1----:R-:W-:Y:S05]  /*6ae0*/  @!P0 BRA `(.L_x_100) ;  /* 0xfffffffc00f08947 */ /* 0x002fea000383ffff */
[----:B------:R-:W-:Y:S05]  /*6af0*/  BRA `(.L_x_159) ;  /* 0xffffffe800d47947 */ /* 0x000fea000383ffff */
.L_x_101:
[----:B0-----:R0:W1:Y:S02]  /*6b00*/  SYNCS.PHASECHK.TRANS64.TRYWAIT P0, [R6+URZ], R5 ;  /* 0x00000005060075a7 */ /* 0x001064000800017f */
[----:B-1----:R-:W-:Y:S05]  /*6b10*/  @!P0 NANOSLEEP.SYNCS 0x989680 ;  /* 0x009896800000895d */ /* 0x002fea0003900000 */
[----:B------:R-:W1:Y:S02]  /*6b20*/  @!P0 SYNCS.PHASECHK.TRANS64 P0, [R6+URZ], R5 ;  /* 0x00000005060085a7 */ /* 0x000e64000800007f */
[----:B-1----:R-:W-:Y:S05]  /*6b30*/  @!P0 BRA `(.L_x_101) ;  /* 0xfffffffc00f08947 */ /* 0x002fea000383ffff */
[----:B------:R-:W-:Y:S05]  /*6b40*/  BRA `(.L_x_160) ;  /* 0xffffffe800e47947 */ /* 0x000fea000383ffff */
.L_x_102:
[----:B0-----:R0:W1:Y:S02]  /*6b50*/  SYNCS.PHASECHK.TRANS64.TRYWAIT P0, [R9+URZ], R4 ;  /* 0x00000004090075a7 */ /* 0x001064000800017f */
[----:B-1----:R-:W-:Y:S05]  /*6b60*/  @!P0 NANOSLEEP.SYNCS 0x989680 ;  /* 0x009896800000895d */ /* 0x002fea0003900000 */
[----:B------:R-:W1:Y:S02]  /*6b70*/  @!P0 SYNCS.PHASECHK.TRANS64 P0, [R9+URZ], R4 ;  /* 0x00000004090085a7 */ /* 0x000e64000800007f */
[----:B-1----:R-:W-:Y:S05]  /*6b80*/  @!P0 BRA `(.L_x_102) ;  /* 0xfffffffc00f08947 */ /* 0x002fea000383ffff */
[----:B------:R-:W-:Y:S05]  /*6b90*/  BRA `(.L_x_161) ;  /* 0xffffffe800f47947 */ /* 0x000fea000383ffff */
.L_x_103:
[----:B0-----:R0:W1:Y:S02]  /*6ba0*/  SYNCS.PHASECHK.TRANS64.TRYWAIT P0, [R6+URZ], R5 ;  /* 0x00000005060075a7 */ /* 0x001064000800017f */
[----:B-1----:R-:W-:Y:S05]  /*6bb0*/  @!P0 NANOSLEEP.SYNCS 0x989680 ;  /* 0x009896800000895d */ /* 0x002fea0003900000 */
[----:B------:R-:W1:Y:S02]  /*6bc0*/  @!P0 SYNCS.PHASECHK.TRANS64 P0, [R6+URZ], R5 ;  /* 0x00000005060085a7 */ /* 0x000e64000800007f */
[----:B-1----:R-:W-:Y:S05]  /*6bd0*/  @!P0 BRA `(.L_x_103) ;  /* 0xfffffffc00f08947 */ /* 0x002fea000383ffff */
[----:B------:R-:W-:Y:S05]  /*6be0*/  BRA `(.L_x_162) ;  /* 0xffffffec00047947 */ /* 0x000fea000383ffff */
.L_x_104:
[----:B0-----:R0:W1:Y:S02]  /*6bf0*/  SYNCS.PHASECHK.TRANS64.TRYWAIT P0, [R9+URZ], R4 ;  /* 0x00000004090075a7 */ /* 0x001064000800017f */
[----:B-1----:R-:W-:Y:S05]  /*6c00*/  @!P0 NANOSLEEP.SYNCS 0x989680 ;  /* 0x009896800000895d */ /* 0x002fea0003900000 */
[----:B------:R-:W1:Y:S02]  /*6c10*/  @!P0 SYNCS.PHASECHK.TRANS64 P0, [R9+URZ], R4 ;  /* 0x00000004090085a7 */ /* 0x000e64000800007f */
[----:B-1----:R-:W-:Y:S05]  /*6c20*/  @!P0 BRA `(.L_x_104) ;  /* 0xfffffffc00f08947 */ /* 0x002fea000383ffff */
[----:B------:R-:W-:Y:S05]  /*6c30*/  BRA `(.L_x_163) ;  /* 0xffffffec00147947 */ /* 0x000fea000383ffff */
.L_x_105:
[----:B0-----:R0:W1:Y:S02]  /*6c40*/  SYNCS.PHASECHK.TRANS64.TRYWAIT P0, [R6+URZ], R5 ;  /* 0x00000005060075a7 */ /* 0x001064000800017f */
[----:B-1----:R-:W-:Y:S05]  /*6c50*/  @!P0 NANOSLEEP.SYNCS 0x989680 ;  /* 0x009896800000895d */ /* 0x002fea0003900000 */
[----:B------:R-:W1:Y:S02]  /*6c60*/  @!P0 SYNCS.PHASECHK.TRANS64 P0, [R6+URZ], R5 ;  /* 0x00000005060085a7 */ /* 0x000e64000800007f */
[----:B-1----:R-:W-:Y:S05]  /*6c70*/  @!P0 BRA `(.L_x_105) ;  /* 0xfffffffc00f08947 */ /* 0x002fea000383ffff */
[----:B------:R-:W-:Y:S05]  /*6c80*/  BRA `(.L_x_164) ;  /* 0xffffffec00247947 */ /* 0x000fea000383ffff */
.L_x_106:
[----:B0-----:R0:W1:Y:S02]  /*6c90*/  SYNCS.PHASECHK.TRANS64.TRYWAIT P0, [R9+URZ], R4 ;  /* 0x00000004090075a7 */ /* 0x001064000800017f */
[----:B-1----:R-:W-:Y:S05]  /*6ca0*/  @!P0 NANOSLEEP.SYNCS 0x989680 ;  /* 0x009896800000895d */ /* 0x002fea0003900000 */
[----:B------:R-:W1:Y:S02]  /*6cb0*/  @!P0 SYNCS.PHASECHK.TRANS64 P0, [R9+URZ], R4 ;  /* 0x00000004090085a7 */ /* 0x000e64000800007f */
[----:B-1----:R-:W-:Y:S05]  /*6cc0*/  @!P0 BRA `(.L_x_106) ;  /* 0xfffffffc00f08947 */ /* 0x002fea000383ffff */
[----:B------:R-:W-:Y:S05]  /*6cd0*/  BRA `(.L_x_165) ;  /* 0xffffffec00347947 */ /* 0x000fea000383ffff */
.L_x_107:
[----:B0-----:R0:W1:Y:S02]  /*6ce0*/  SYNCS.PHASECHK.TRANS64.TRYWAIT P0, [R6+URZ], R5 ;  /* 0x00000005060075a7 */ /* 0x001064000800017f */
[----:B-1----:R-:W-:Y:S05]  /*6cf0*/  @!P0 NANOSLEEP.SYNCS 0x989680 ;  /* 0x009896800000895d */ /* 0x002fea0003900000 */
[----:B------:R-:W1:Y:S02]  /*6d00*/  @!P0 SYNCS.PHASECHK.TRANS64 P0, [R6+URZ], R5 ;  /* 0x00000005060085a7 */ /* 0x000e64000800007f */
[----:B-1----:R-:W-:Y:S05]  /*6d10*/  @!P0 BRA `(.L_x_107) ;  /* 0xfffffffc00f08947 */ /* 0x002fea000383ffff */
[----:B------:R-:W-:Y:S05]  /*6d20*/  BRA `(.L_x_166) ;  /* 0xffffffec00447947 */ /* 0x000fea000383ffff */
.L_x_108:
[----:B0-----:R0:W1:Y:S02]  /*6d30*/  SYNCS.PHASECHK.TRANS64.TRYWAIT P0, [R9+URZ], R4 ;  /* 0x00000004090075a7 */ /* 0x001064000800017f */
[----:B-1----:R-:W-:Y:S05]  /*6d40*/  @!P0 NANOSLEEP.SYNCS 0x989680 ;  /* 0x009896800000895d */ /* 0x002fea0003900000 */
[----:B------:R-:W1:Y:S02]  /*6d50*/  @!P0 SYNCS.PHASECHK.TRANS64 P0, [R9+URZ], R4 ;  /* 0x00000004090085a7 */ /* 0x000e64000800007f */
[----:B-1----:R-:W-:Y:S05]  /*6d60*/  @!P0 BRA `(.L_x_108) ;  /* 0xfffffffc00f08947 */ /* 0x002fea000383ffff */
[----:B------:R-:W-:Y:S05]  /*6d70*/  BRA `(.L_x_167) ;  /* 0xffffffec00547947 */ /* 0x000fea000383ffff */
.L_x_109:
[----:B-1----:R1:W2:Y:S02]  /*6d80*/  SYNCS.PHASECHK.TRANS64.TRYWAIT P0, [R6+URZ], R5 ;  /* 0x00000005060075a7 */ /* 0x0022a4000800017f */
[----:B--2---:R-:W-:Y:S05]  /*6d90*/  @!P0 NANOSLEEP.SYNCS 0x989680 ;  /* 0x009896800000895d */ /* 0x004fea0003900000 */
[----:B------:R-:W2:Y:S02]  /*6da0*/  @!P0 SYNCS.PHASECHK.TRANS64 P0, [R6+URZ], R5 ;  /* 0x00000005060085a7 */ /* 0x000ea4000800007f */
[----:B--2---:R-:W-:Y:S05]  /*6db0*/  @!P0 BRA `(.L_x_109) ;  /* 0xfffffffc00f08947 */ /* 0x004fea000383ffff */
[----:B------:R-:W-:Y:S05]  /*6dc0*/  BRA `(.L_x_168) ;  /* 0xffffffec005c7947 */ /* 0x000fea000383ffff */
.L_x_169:
[----:B------:R-:W-:-:S00]  /*6dd0*/  BRA `(.L_x_169) ;  /* 0xfffffffc00fc7947 */ /* 0x000fc0000383ffff */
[----:B------:R-:W-:-:S00]  /*6de0*/  NOP ;  /* 0x0000000000007918 */ /* 0x000fc00000000000 */
        /* <DEDUP_REMOVED lines=9> */
.L_x_170:


//--------------------- .nv.global.init           --------------------------
	.section	.nv.global.init,"aw",@progbits
.nv.global.init:
	.type		$str$22,@object
	.size		$str$22,($str$23 - $str$22)
$str$22:
        /*0000*/ 	.byte	0x6b, 0x5f, 0x74, 0x69, 0x6c, 0x65, 0x5f, 0x63, 0x6f, 0x75, 0x6e, 0x74, 0x20, 0x3e, 0x3d, 0x20
        /*0010*/ 	.byte	0x31, 0x00
	.type		$str$23,@object
	.size		$str$23,(__unnamed_1 - $str$23)
$str$23:
        /*0012*/ 	.byte	0x2f, 0x74, 0x6d, 0x70, 0x2f, 0x63, 0x75, 0x74, 0x6c, 0x61, 0x73, 0x73, 0x5f, 0x73, 0x77, 0x65
        /*0022*/ 	.byte	0x65, 0x70, 0x5f, 0x73, 0x72, 0x63, 0x2f, 0x69, 0x6e, 0x63, 0x6c, 0x75, 0x64, 0x65, 0x2f, 0x63
        /*0032*/ 	.byte	0x75, 0x74, 0x6c, 0x61, 0x73, 0x73, 0x2f, 0x67, 0x65, 0x6d, 0x6d, 0x2f, 0x63, 0x6f, 0x6c, 0x6c
        /*0042*/ 	.byte	0x65, 0x63, 0x74, 0x69, 0x76, 0x65, 0x2f, 0x73, 0x6d, 0x39, 0x30, 0x5f, 0x6d, 0x6d, 0x61, 0x5f
        /*0052*/ 	.byte	0x74, 0x6d, 0x61, 0x5f, 0x67, 0x6d, 0x6d, 0x61, 0x5f, 0x73, 0x73, 0x5f, 0x77, 0x61, 0x72, 0x70
        /*0062*/ 	.byte	0x73, 0x70, 0x65, 0x63, 0x69, 0x61, 0x6c, 0x69, 0x7a, 0x65, 0x64, 0x2e, 0x68, 0x70, 0x70, 0x00
	.type		__unnamed_1,@object
	.size		__unnamed_1,(.L_0 - __unnamed_1)
__unnamed_1:
        /*0072*/ 	.byte	0x76, 0x6f, 0x69, 0x64, 0x20, 0x63, 0x75, 0x74, 0x6c, 0x61, 0x73, 0x73, 0x3a, 0x3a, 0x67, 0x65
        /* <DEDUP_REMOVED lines=179> */
        /*0bb2*/ 	.byte	0x3a, 0x69, 0x64, 0x65, 0x6e, 0x74, 0x69, 0x74, 0x79, 0x5d, 0x00
.L_0:


//--------------------- .nv.shared._ZN7cutlass13device_kernelINS_4gemm6kernel13GemmUniversalIN4cute5tupleIJiiiiEEENS1_10collective13CollectiveMmaINS1_34MainloopSm90TmaGmmaWarpSpecializedILi50ENS5_IJNS4_1CILi1EEESB_SB_EEENS1_32KernelTmaWarpSpecializedPingpongEEENS5_IJNSA_ILi64EEENSA_ILi8EEENSA_ILi32EEEEEENS_10bfloat16_tENS5_IJlSB_lEEESJ_NS5_IJSB_llEEENS4_8TiledMMAINS4_8MMA_AtomIJNS4_4SM904GMMA26MMA_64x8x16_F32BF16BF16_SSILNSP_5MajorE0ELSR_1ELNSP_7ScaleInE1ELSS_1EEEEEENS4_6LayoutISC_NS5_IJNSA_ILi0EEESW_SW_EEEEENS5_IJNS4_10UnderscoreESZ_SZ_EEEEENS4_13SM90_TMA_LOADENS4_14ComposedLayoutINS4_7SwizzleILi2ELi4ELi3EEENS4_18smem_ptr_flag_bitsILi16EEENSV_INS5_IJSG_SH_EEENS5_IJSH_SB_EEEEEEEvNS4_8identityES12_NS13_INS14_ILi0ELi4ELi3EEES17_NSV_INS5_IJSG_SG_EEENS5_IJSB_SG_EEEEEEEvS1C_EENS_8epilogue10collective6detail29Sm90TmaWarpSpecializedAdapterINS1K_15DefaultEpilogueIfSK_SK_NS1J_6thread17LinearCombinationIfLi1EffLNS1O_9ScaleType4KindE0ELNS_15FloatRoundStyleE2EfEENS1_15EpilogueDefaultEEEEEvvEEEEvNT_6ParamsE --------------------------
	.section	.nv.shared._ZN7cutlass13device_kernelINS_4gemm6kernel13GemmUniversalIN4cute5tupleIJiiiiEEENS1_10collective13CollectiveMmaINS1_34MainloopSm90TmaGmmaWarpSpecializedILi50ENS5_IJNS4_1CILi1EEESB_SB_EEENS1_32KernelTmaWarpSpecializedPingpongEEENS5_IJNSA_ILi64EEENSA_ILi8EEENSA_ILi32EEEEEENS_10bfloat16_tENS5_IJlSB_lEEESJ_NS5_IJSB_llEEENS4_8TiledMMAINS4_8MMA_AtomIJNS4_4SM904GMMA26MMA_64x8x16_F32BF16BF16_SSILNSP_5MajorE0ELSR_1ELNSP_7ScaleInE1ELSS_1EEEEEENS4_6LayoutISC_NS5_IJNSA_ILi0EEESW_SW_EEEEENS5_IJNS4_10UnderscoreESZ_SZ_EEEEENS4_13SM90_TMA_LOADENS4_14ComposedLayoutINS4_7SwizzleILi2ELi4ELi3EEENS4_18smem_ptr_flag_bitsILi16EEENSV_INS5_IJSG_SH_EEENS5_IJSH_SB_EEEEEEEvNS4_8identityES12_NS13_INS14_ILi0ELi4ELi3EEES17_NSV_INS5_IJSG_SG_EEENS5_IJSB_SG_EEEEEEEvS1C_EENS_8epilogue10collective6detail29Sm90TmaWarpSpecializedAdapterINS1K_15DefaultEpilogueIfSK_SK_NS1J_6thread17LinearCombinationIfLi1EffLNS1O_9ScaleType4KindE0ELNS_15FloatRoundStyleE2EfEENS1_15EpilogueDefaultEEEEEvvEEEEvNT_6ParamsE,"aw",@nobits
	.sectionflags	@""
	.align	16
	.zero		1024


//--------------------- .nv.shared.reserved.0     --------------------------
	.section	.nv.shared.reserved.0,"aw",@nobits
	.weak		__nv_reservedSMEM_offset_0_alias
	.size		__nv_reservedSMEM_offset_0_alias, 0, 0
	.other		__nv_reservedSMEM_offset_0_alias,@"STO_CUDA_RESERVED_SHARED STV_DEFAULT"
__nv_reservedSMEM_offset_0_alias:
	.zero		0


//--------------------- .nv.global                --------------------------
	.section	.nv.global,"aw",@nobits
.nv.global:
	.type		_ZN39_INTERNAL_d8843646_4_k_cu_34c9327c_29244cute1_E,@object
	.size		_ZN39_INTERNAL_d8843646_4_k_cu_34c9327c_29244cute1_E,(_ZN39_INTERNAL_d8843646_4_k_cu_34c9327c_29244cuda3std3__45__cpo6cbeginE - _ZN39_INTERNAL_d8843646_4_k_cu_34c9327c_29244cute1_E)
_ZN39_INTERNAL_d8843646_4_k_cu_34c9327c_29244cute1_E:
	.zero		1
	.type		_ZN39_INTERNAL_d8843646_4_k_cu_34c9327c_29244cuda3std3__45__cpo6cbeginE,@object
	.size		_ZN39_INTERNAL_d8843646_4_k_cu_34c9327c_29244cuda3std3__45__cpo6cbeginE,(_ZN39_INTERNAL_d8843646_4_k_cu_34c9327c_29244cuda3std3__48in_placeE - _ZN39_INTERNAL_d8843646_4_k_cu_34c9327c_29244cuda3std3__45__cpo6cbeginE)
_ZN39_INTERNAL_d8843646_4_k_cu_34c9327c_29244cuda3std3__45__cpo6cbeginE:
	.zero		1
	.type		_ZN39_INTERNAL_d8843646_4_k_cu_34c9327c_29244cuda3std3__48in_placeE,@object
	.size		_ZN39_INTERNAL_d8843646_4_k_cu_34c9327c_29244cuda3std3__48in_placeE,(_ZN39_INTERNAL_d8843646_4_k_cu_34c9327c_29244cuda3std6ranges3__45__cpo9iter_moveE - _ZN39_INTERNAL_d8843646_4_k_cu_34c9327c_29244cuda3std3__48in_placeE)
_ZN39_INTERNAL_d8843646_4_k_cu_34c9327c_29244cuda3std3__48in_placeE:
	.zero		1
	.type		_ZN39_INTERNAL_d8843646_4_k_cu_34c9327c_29244cuda3std6ranges3__45__cpo9iter_moveE,@object
	.size		_ZN39_INTERNAL_d8843646_4_k_cu_34c9327c_29244cuda3std6ranges3__45__cpo9iter_moveE,(_ZN39_INTERNAL_d8843646_4_k_cu_34c9327c_29244cuda3std3__45__cpo5beginE - _ZN39_INTERNAL_d8843646_4_k_cu_34c9327c_29244cuda3std6ranges3__45__cpo9iter_moveE)
_ZN39_INTERNAL_d8843646_4_k_cu_34c9327c_29244cuda3std6ranges3__45__cpo9iter_moveE:
	.zero		1
	.type		_ZN39_INTERNAL_d8843646_4_k_cu_34c9327c_29244cuda3std3__45__cpo5beginE,@object
	.size		_ZN39_INTERNAL_d8843646_4_k_cu_34c9327c_29244cuda3std3__45__cpo5beginE,(_ZN39_INTERNAL_d8843646_4_k_cu_34c9327c_29244cuda3std3__441_GLOBAL__N__d8843646_4_k_cu_34c9327c_29246ignoreE - _ZN39_INTERNAL_d8843646_4_k_cu_34c9327c_29244cuda3std3__45__cpo5beginE)
_ZN39_INTERNAL_d8843646_4_k_cu_34c9327c_29244cuda3std3__45__cpo5beginE:
	.zero		1
	.type		_ZN39_INTERNAL_d8843646_4_k_cu_34c9327c_29244cuda3std3__441_GLOBAL__N__d8843646_4_k_cu_34c9327c_29246ignoreE,@object
	.size		_ZN39_INTERNAL_d8843646_4_k_cu_34c9327c_29244cuda3std3__441_GLOBAL__N__d8843646_4_k_cu_34c9327c_29246ignoreE,(_ZN39_INTERNAL_d8843646_4_k_cu_34c9327c_29244cute7productE - _ZN39_INTERNAL_d8843646_4_k_cu_34c9327c_29244cuda3std3__441_GLOBAL__N__d8843646_4_k_cu_34c9327c_29246ignoreE)
_ZN39_INTERNAL_d8843646_4_k_cu_34c9327c_29244cuda3std3__441_GLOBAL__N__d8843646_4_k_cu_34c9327c_29246ignoreE:
	.zero		1
	.type		_ZN39_INTERNAL_d8843646_4_k_cu_34c9327c_29244cute7productE,@object
	.size		_ZN39_INTERNAL_d8843646_4_k_cu_34c9327c_29244cute7productE,(_ZN39_INTERNAL_d8843646_4_k_cu_34c9327c_29244cuda3std3__45__cpo3endE - _ZN39_INTERNAL_d8843646_4_k_cu_34c9327c_29244cute7productE)
_ZN39_INTERNAL_d8843646_4_k_cu_34c9327c_29244cute7productE:
	.zero		1
	.type		_ZN39_INTERNAL_d8843646_4_k_cu_34c9327c_29244cuda3std3__45__cpo3endE,@object
	.size		_ZN39_INTERNAL_d8843646_4_k_cu_34c9327c_29244cuda3std3__45__cpo3endE,(_ZN39_INTERNAL_d8843646_4_k_cu_34c9327c_29244cuda3std3__419piecewise_constructE - _ZN39_INTERNAL_d8843646_4_k_cu_34c9327c_29244cuda3std3__45__cpo3endE)
_ZN39_INTERNAL_d8843646_4_k_cu_34c9327c_29244cuda3std3__45__cpo3endE:
	.zero		1
	.type		_ZN39_INTERNAL_d8843646_4_k_cu_34c9327c_29244cuda3std3__419piecewise_constructE,@object
	.size		_ZN39_INTERNAL_d8843646_4_k_cu_34c9327c_29244cuda3std3__419piecewise_constructE,(_ZN39_INTERNAL_d8843646_4_k_cu_34c9327c_29244cuda3std3__45__cpo4cendE - _ZN39_INTERNAL_d8843646_4_k_cu_34c9327c_29244cuda3std3__419piecewise_constructE)
_ZN39_INTERNAL_d8843646_4_k_cu_34c9327c_29244cuda3std3__419piecewise_constructE:
	.zero		1
	.type		_ZN39_INTERNAL_d8843646_4_k_cu_34c9327c_29244cuda3std3__45__cpo4cendE,@object
	.size		_ZN39_INTERNAL_d8843646_4_k_cu_34c9327c_29244cuda3std3__45__cpo4cendE,(_ZN39_INTERNAL_d8843646_4_k_cu_34c9327c_29244cuda3std6ranges3__45__cpo4swapE - _ZN39_INTERNAL_d8843646_4_k_cu_34c9327c_29244cuda3std3__45__cpo4cendE)
_ZN39_INTERNAL_d8843646_4_k_cu_34c9327c_29244cuda3std3__45__cpo4cendE:
	.zero		1
	.type		_ZN39_INTERNAL_d8843646_4_k_cu_34c9327c_29244cuda3std6ranges3__45__cpo4swapE,@object
	.size		_ZN39_INTERNAL_d8843646_4_k_cu_34c9327c_29244cuda3std6ranges3__45__cpo4swapE,(.L_8 - _ZN39_INTERNAL_d8843646_4_k_cu_34c9327c_29244cuda3std6ranges3__45__cpo4swapE)
_ZN39_INTERNAL_d8843646_4_k_cu_34c9327c_29244cuda3std6ranges3__45__cpo4swapE:
	.zero		1
.L_8:


//--------------------- .nv.constant0._ZN7cutlass13device_kernelINS_4gemm6kernel13GemmUniversalIN4cute5tupleIJiiiiEEENS1_10collective13CollectiveMmaINS1_34MainloopSm90TmaGmmaWarpSpecializedILi50ENS5_IJNS4_1CILi1EEESB_SB_EEENS1_32KernelTmaWarpSpecializedPingpongEEENS5_IJNSA_ILi64EEENSA_ILi8EEENSA_ILi32EEEEEENS_10bfloat16_tENS5_IJlSB_lEEESJ_NS5_IJSB_llEEENS4_8TiledMMAINS4_8MMA_AtomIJNS4_4SM904GMMA26MMA_64x8x16_F32BF16BF16_SSILNSP_5MajorE0ELSR_1ELNSP_7ScaleInE1ELSS_1EEEEEENS4_6LayoutISC_NS5_IJNSA_ILi0EEESW_SW_EEEEENS5_IJNS4_10UnderscoreESZ_SZ_EEEEENS4_13SM90_TMA_LOADENS4_14ComposedLayoutINS4_7SwizzleILi2ELi4ELi3EEENS4_18smem_ptr_flag_bitsILi16EEENSV_INS5_IJSG_SH_EEENS5_IJSH_SB_EEEEEEEvNS4_8identityES12_NS13_INS14_ILi0ELi4ELi3EEES17_NSV_INS5_IJSG_SG_EEENS5_IJSB_SG_EEEEEEEvS1C_EENS_8epilogue10collective6detail29Sm90TmaWarpSpecializedAdapterINS1K_15DefaultEpilogueIfSK_SK_NS1J_6thread17LinearCombinationIfLi1EffLNS1O_9ScaleType4KindE0ELNS_15FloatRoundStyleE2EfEENS1_15EpilogueDefaultEEEEEvvEEEEvNT_6ParamsE --------------------------
	.section	.nv.constant0._ZN7cutlass13device_kernelINS_4gemm6kernel13GemmUniversalIN4cute5tupleIJiiiiEEENS1_10collective13CollectiveMmaINS1_34MainloopSm90TmaGmmaWarpSpecializedILi50ENS5_IJNS4_1CILi1EEESB_SB_EEENS1_32KernelTmaWarpSpecializedPingpongEEENS5_IJNSA_ILi64EEENSA_ILi8EEENSA_ILi32EEEEEENS_10bfloat16_tENS5_IJlSB_lEEESJ_NS5_IJSB_llEEENS4_8TiledMMAINS4_8MMA_AtomIJNS4_4SM904GMMA26MMA_64x8x16_F32BF16BF16_SSILNSP_5MajorE0ELSR_1ELNSP_7ScaleInE1ELSS_1EEEEEENS4_6LayoutISC_NS5_IJNSA_ILi0EEESW_SW_EEEEENS5_IJNS4_10UnderscoreESZ_SZ_EEEEENS4_13SM90_TMA_LOADENS4_14ComposedLayoutINS4_7SwizzleILi2ELi4ELi3EEENS4_18smem_ptr_flag_bitsILi16EEENSV_INS5_IJSG_SH_EEENS5_IJSH_SB_EEEEEEEvNS4_8identityES12_NS13_INS14_ILi0ELi4ELi3EEES17_NSV_INS5_IJSG_SG_EEENS5_IJSB_SG_EEEEEEEvS1C_EENS_8epilogue10collective6detail29Sm90TmaWarpSpecializedAdapterINS1K_15DefaultEpilogueIfSK_SK_NS1J_6thread17LinearCombinationIfLi1EffLNS1O_9ScaleType4KindE0ELNS_15FloatRoundStyleE2EfEENS1_15EpilogueDefaultEEEEEvvEEEEvNT_6ParamsE,"a",@progbits
	.sectionflags	@""
	.align	4
.nv.constant0._ZN7cutlass13device_kernelINS_4gemm6kernel13GemmUniversalIN4cute5tupleIJiiiiEEENS1_10collective13CollectiveMmaINS1_34MainloopSm90TmaGmmaWarpSpecializedILi50ENS5_IJNS4_1CILi1EEESB_SB_EEENS1_32KernelTmaWarpSpecializedPingpongEEENS5_IJNSA_ILi64EEENSA_ILi8EEENSA_ILi32EEEEEENS_10bfloat16_tENS5_IJlSB_lEEESJ_NS5_IJSB_llEEENS4_8TiledMMAINS4_8MMA_AtomIJNS4_4SM904GMMA26MMA_64x8x16_F32BF16BF16_SSILNSP_5MajorE0ELSR_1ELNSP_7ScaleInE1ELSS_1EEEEEENS4_6LayoutISC_NS5_IJNSA_ILi0EEESW_SW_EEEEENS5_IJNS4_10UnderscoreESZ_SZ_EEEEENS4_13SM90_TMA_LOADENS4_14ComposedLayoutINS4_7SwizzleILi2ELi4ELi3EEENS4_18smem_ptr_flag_bitsILi16EEENSV_INS5_IJSG_SH_EEENS5_IJSH_SB_EEEEEEEvNS4_8identityES12_NS13_INS14_ILi0ELi4ELi3EEES17_NSV_INS5_IJSG_SG_EEENS5_IJSB_SG_EEEEEEEvS1C_EENS_8epilogue10collective6detail29Sm90TmaWarpSpecializedAdapterINS1K_15DefaultEpilogueIfSK_SK_NS1J_6thread17LinearCombinationIfLi1EffLNS1O_9ScaleType4KindE0ELNS_15FloatRoundStyleE2EfEENS1_15EpilogueDefaultEEEEEvvEEEEvNT_6ParamsE:
	.zero		1664


//--------------------- SYMBOLS --------------------------

	.type		.nv.reservedSmem.offset0,@object
	.size		.nv.reservedSmem.offset0,0x4
	.type		__assertfail,@function
